// auto-generated by cutlass_sweep.gemm — config: {"arch": "sm_100", "cluster_m": 1, "cluster_n": 1, "dtype": "fp16", "dtype_b": "fp16", "layout": "nt", "stages": 0, "tile_k": 128, "tile_m": 64, "tile_n": 64}
#include "cutlass/cutlass.h"
#include "cutlass/gemm/collective/collective_builder.hpp"
#include "cutlass/gemm/device/gemm_universal_adapter.h"
#include "cutlass/gemm/kernel/gemm_universal.hpp"
#include "cutlass/epilogue/collective/collective_builder.hpp"

using ElemA = cutlass::half_t;
using ElemB = cutlass::half_t;
using ElemCD = cutlass::half_t;
using Acc  = float;
using TileShape    = cute::Shape<cute::_64, cute::_64, cute::_128>;
using ClusterShape = cute::Shape<cute::_1, cute::_1, cute::_1>;

using CollectiveEpilogue = typename cutlass::epilogue::collective::CollectiveBuilder<
    cutlass::arch::Sm100, cutlass::arch::OpClassTensorOp,
    TileShape, ClusterShape,
    cutlass::epilogue::collective::EpilogueTileAuto,
    Acc, Acc,
    ElemCD, cutlass::layout::RowMajor, 128 / cutlass::sizeof_bits<ElemCD>::value,
    ElemCD, cutlass::layout::RowMajor, 128 / cutlass::sizeof_bits<ElemCD>::value,
    cutlass::epilogue::collective::EpilogueScheduleAuto
  >::CollectiveOp;

using CollectiveMainloop = typename cutlass::gemm::collective::CollectiveBuilder<
    cutlass::arch::Sm100, cutlass::arch::OpClassTensorOp,
    ElemA, cutlass::layout::RowMajor, 128 / cutlass::sizeof_bits<ElemA>::value,
    ElemB, cutlass::layout::ColumnMajor, 128 / cutlass::sizeof_bits<ElemB>::value,
    Acc,
    TileShape, ClusterShape,
    cutlass::gemm::collective::StageCountAutoCarveout<static_cast<int>(sizeof(typename CollectiveEpilogue::SharedStorage))>,
    cutlass::gemm::collective::KernelScheduleAuto
  >::CollectiveOp;

using GemmKernel = cutlass::gemm::kernel::GemmUniversal<
    cute::Shape<int,int,int,int>,
    CollectiveMainloop,
    CollectiveEpilogue
>;
using Gemm = cutlass::gemm::device::GemmUniversalAdapter<GemmKernel>;

// Force the device kernel symbol into the cubin without needing a host main.
auto* _anchor = &cutlass::device_kernel<GemmKernel>;


// ===== COMPILED SASS (sm_100a) =====

	.target	sm_100a

	.elftype	@"ET_EXEC"


//--------------------- .note.nv.tkinfo           --------------------------
	.section	.note.nv.tkinfo,"",@"SHT_NOTE"
	.sectionflags	@"SHF_NOTE_NV_TKINFO"
	.tkinfo
        /*0018*/ 	.word	0x00000002
        /*0030*/ 	.string	""
        /*0030*/ 	.string	"ptxas"
        /*0030*/ 	.string	"Cuda compilation tools, release 13.0, V13.0.88"
        /*0030*/ 	.string	"Build cuda_13.0.r13.0/compiler.36424714_0"
        /*0030*/ 	.string	"-arch sm_100a -m 64 "



//--------------------- .note.nv.cuinfo           --------------------------
	.section	.note.nv.cuinfo,"",@"SHT_NOTE"
	.sectionflags	@"SHF_NOTE_NV_CUINFO"
        /*0018*/ 	.short	0x0002
        /*001a*/ 	.short	0x0064
        /*001c*/ 	.short	0x0082
	.zero		2


//--------------------- .nv.info                  --------------------------
	.section	.nv.info,"",@"SHT_CUDA_INFO"
	.align	4


	//----- nvinfo : EIATTR_REGCOUNT
	.align		4
        /*0000*/ 	.byte	0x04, 0x2f
        /*0002*/ 	.short	(.L_19 - .L_18)
	.align		4
.L_18:
        /*0004*/ 	.word	index@(_ZN7cutlass13device_kernelINS_4gemm6kernel13GemmUniversalIN4cute5tupleIJiiiiEEENS1_10collective13CollectiveMmaINS1_35MainloopSm100TmaUmmaWarpSpecializedILi6ELi2ELi4ENS5_IJNS4_1CILi1EEESB_SB_EEEEENS5_IJNSA_ILi64EEESE_NSA_ILi128EEEEEENS_6half_tENS5_IJlSB_lEEESH_SI_NS4_8TiledMMAINS4_8MMA_AtomIJNS4_20SM100_MMA_F16BF16_SSISH_SH_fLi64ELi64ELNS4_4UMMA5MajorE0ELSN_0ELNSM_7ScaleInE0ELSO_0EEEEEENS4_6LayoutISC_NS5_IJNSA_ILi0EEESS_SS_EEEEENS5_IJNS4_10UnderscoreESV_SV_EEEEENS4_13SM90_TMA_LOADENS4_14ComposedLayoutINS4_7SwizzleILi3ELi4ELi3EEENS4_18smem_ptr_flag_bitsILi16EEENSR_INS5_IJNSA_ILi8EEESE_EEENS5_IJSE_SB_EEEEEEEvNS4_8identityESY_S18_vS19_EENS_8epilogue10collective18CollectiveEpilogueINS1B_23Sm100TmaWarpSpecializedILi3ELi2ELi16ELb1ELb0EEEJSG_NS5_IJNSR_ISE_SB_EENSR_INSA_ILi32EEESB_EEEEESH_SI_SH_SI_NS1B_6fusion15FusionCallbacksIS1F_NS1K_17LinearCombinationISH_fSH_fLNS_15FloatRoundStyleE2EEESG_S1J_JEEENS4_5SM1004TMEM4LOAD26SM100_TMEM_LOAD_16dp256b4xESY_NSZ_INS10_ILi2ELi4ELi3EEES13_NSR_INS5_IJS14_S1H_EEENS5_IJS1H_SB_EEEEEEENS4_17SM75_U32x4_LDSM_NENS4_14SM90_TMA_STOREES1Y_NS4_17SM90_U32x4_STSM_NENS4_39AutoVectorizingCopyWithAssumedAlignmentILi128EEEEEEvvEEEEvNT_6ParamsE)
        /*0008*/ 	.word	0x0000004f


	//----- nvinfo : EIATTR_FRAME_SIZE
	.align		4
.L_19:
        /*000c*/ 	.byte	0x04, 0x11
        /*000e*/ 	.short	(.L_21 - .L_20)
	.align		4
.L_20:
        /*0010*/ 	.word	index@($__internal_2_$__cuda_sm10x_tcgen05_guardrail_trap_unallocated_columns_being_dealloced)
        /*0014*/ 	.word	0x00000000


	//----- nvinfo : EIATTR_FRAME_SIZE
	.align		4
.L_21:
        /*0018*/ 	.byte	0x04, 0x11
        /*001a*/ 	.short	(.L_23 - .L_22)
	.align		4
.L_22:
        /*001c*/ 	.word	index@($__internal_1_$__cuda_sm10x_tcgen05_guardrail_trap_phase_invalid_during_alloc)
        /*0020*/ 	.word	0x00000000


	//----- nvinfo : EIATTR_FRAME_SIZE
	.align		4
.L_23:
        /*0024*/ 	.byte	0x04, 0x11
        /*0026*/ 	.short	(.L_25 - .L_24)
	.align		4
.L_24:
        /*0028*/ 	.word	index@($__internal_0_$__cuda_sm10x_tcgen05_guardrail_trap_col_being_dealloced_not_returned_by_alloc)
        /*002c*/ 	.word	0x00000000


	//----- nvinfo : EIATTR_FRAME_SIZE
	.align		4
.L_25:
        /*0030*/ 	.byte	0x04, 0x11
        /*0032*/ 	.short	(.L_27 - .L_26)
	.align		4
.L_26:
        /*0034*/ 	.word	index@(_ZN7cutlass13device_kernelINS_4gemm6kernel13GemmUniversalIN4cute5tupleIJiiiiEEENS1_10collective13CollectiveMmaINS1_35MainloopSm100TmaUmmaWarpSpecializedILi6ELi2ELi4ENS5_IJNS4_1CILi1EEESB_SB_EEEEENS5_IJNSA_ILi64EEESE_NSA_ILi128EEEEEENS_6half_tENS5_IJlSB_lEEESH_SI_NS4_8TiledMMAINS4_8MMA_AtomIJNS4_20SM100_MMA_F16BF16_SSISH_SH_fLi64ELi64ELNS4_4UMMA5MajorE0ELSN_0ELNSM_7ScaleInE0ELSO_0EEEEEENS4_6LayoutISC_NS5_IJNSA_ILi0EEESS_SS_EEEEENS5_IJNS4_10UnderscoreESV_SV_EEEEENS4_13SM90_TMA_LOADENS4_14ComposedLayoutINS4_7SwizzleILi3ELi4ELi3EEENS4_18smem_ptr_flag_bitsILi16EEENSR_INS5_IJNSA_ILi8EEESE_EEENS5_IJSE_SB_EEEEEEEvNS4_8identityESY_S18_vS19_EENS_8epilogue10collective18CollectiveEpilogueINS1B_23Sm100TmaWarpSpecializedILi3ELi2ELi16ELb1ELb0EEEJSG_NS5_IJNSR_ISE_SB_EENSR_INSA_ILi32EEESB_EEEEESH_SI_SH_SI_NS1B_6fusion15FusionCallbacksIS1F_NS1K_17LinearCombinationISH_fSH_fLNS_15FloatRoundStyleE2EEESG_S1J_JEEENS4_5SM1004TMEM4LOAD26SM100_TMEM_LOAD_16dp256b4xESY_NSZ_INS10_ILi2ELi4ELi3EEES13_NSR_INS5_IJS14_S1H_EEENS5_IJS1H_SB_EEEEEEENS4_17SM75_U32x4_LDSM_NENS4_14SM90_TMA_STOREES1Y_NS4_17SM90_U32x4_STSM_NENS4_39AutoVectorizingCopyWithAssumedAlignmentILi128EEEEEEvvEEEEvNT_6ParamsE)
        /*0038*/ 	.word	0x00000000


	//----- nvinfo : EIATTR_MIN_STACK_SIZE
	.align		4
.L_27:
        /*003c*/ 	.byte	0x04, 0x12
        /*003e*/ 	.short	(.L_29 - .L_28)
	.align		4
.L_28:
        /*0040*/ 	.word	index@(_ZN7cutlass13device_kernelINS_4gemm6kernel13GemmUniversalIN4cute5tupleIJiiiiEEENS1_10collective13CollectiveMmaINS1_35MainloopSm100TmaUmmaWarpSpecializedILi6ELi2ELi4ENS5_IJNS4_1CILi1EEESB_SB_EEEEENS5_IJNSA_ILi64EEESE_NSA_ILi128EEEEEENS_6half_tENS5_IJlSB_lEEESH_SI_NS4_8TiledMMAINS4_8MMA_AtomIJNS4_20SM100_MMA_F16BF16_SSISH_SH_fLi64ELi64ELNS4_4UMMA5MajorE0ELSN_0ELNSM_7ScaleInE0ELSO_0EEEEEENS4_6LayoutISC_NS5_IJNSA_ILi0EEESS_SS_EEEEENS5_IJNS4_10UnderscoreESV_SV_EEEEENS4_13SM90_TMA_LOADENS4_14ComposedLayoutINS4_7SwizzleILi3ELi4ELi3EEENS4_18smem_ptr_flag_bitsILi16EEENSR_INS5_IJNSA_ILi8EEESE_EEENS5_IJSE_SB_EEEEEEEvNS4_8identityESY_S18_vS19_EENS_8epilogue10collective18CollectiveEpilogueINS1B_23Sm100TmaWarpSpecializedILi3ELi2ELi16ELb1ELb0EEEJSG_NS5_IJNSR_ISE_SB_EENSR_INSA_ILi32EEESB_EEEEESH_SI_SH_SI_NS1B_6fusion15FusionCallbacksIS1F_NS1K_17LinearCombinationISH_fSH_fLNS_15FloatRoundStyleE2EEESG_S1J_JEEENS4_5SM1004TMEM4LOAD26SM100_TMEM_LOAD_16dp256b4xESY_NSZ_INS10_ILi2ELi4ELi3EEES13_NSR_INS5_IJS14_S1H_EEENS5_IJS1H_SB_EEEEEEENS4_17SM75_U32x4_LDSM_NENS4_14SM90_TMA_STOREES1Y_NS4_17SM90_U32x4_STSM_NENS4_39AutoVectorizingCopyWithAssumedAlignmentILi128EEEEEEvvEEEEvNT_6ParamsE)
        /*0044*/ 	.word	0x00000000
.L_29:


//--------------------- .nv.compat                --------------------------
	.section	.nv.compat,"",@"SHT_CUDA_COMPAT_INFO"
	.align	4
        /*0000*/ 	.byte	0x02, 0x09, 0x01, 0x00, 0x02, 0x02, 0x02, 0x00, 0x02, 0x05, 0x05, 0x00, 0x03, 0x07, 0x01, 0x01
        /*0010*/ 	.byte	0x02, 0x03, 0x01, 0x00, 0x02, 0x06, 0x01, 0x00, 0x04, 0x0b, 0x08, 0x00, 0x09, 0x00, 0x00, 0x00
        /*0020*/ 	.byte	0x00, 0x00, 0x00, 0x00


//--------------------- .nv.info._ZN7cutlass13device_kernelINS_4gemm6kernel13GemmUniversalIN4cute5tupleIJiiiiEEENS1_10collective13CollectiveMmaINS1_35MainloopSm100TmaUmmaWarpSpecializedILi6ELi2ELi4ENS5_IJNS4_1CILi1EEESB_SB_EEEEENS5_IJNSA_ILi64EEESE_NSA_ILi128EEEEEENS_6half_tENS5_IJlSB_lEEESH_SI_NS4_8TiledMMAINS4_8MMA_AtomIJNS4_20SM100_MMA_F16BF16_SSISH_SH_fLi64ELi64ELNS4_4UMMA5MajorE0ELSN_0ELNSM_7ScaleInE0ELSO_0EEEEEENS4_6LayoutISC_NS5_IJNSA_ILi0EEESS_SS_EEEEENS5_IJNS4_10UnderscoreESV_SV_EEEEENS4_13SM90_TMA_LOADENS4_14ComposedLayoutINS4_7SwizzleILi3ELi4ELi3EEENS4_18smem_ptr_flag_bitsILi16EEENSR_INS5_IJNSA_ILi8EEESE_EEENS5_IJSE_SB_EEEEEEEvNS4_8identityESY_S18_vS19_EENS_8epilogue10collective18CollectiveEpilogueINS1B_23Sm100TmaWarpSpecializedILi3ELi2ELi16ELb1ELb0EEEJSG_NS5_IJNSR_ISE_SB_EENSR_INSA_ILi32EEESB_EEEEESH_SI_SH_SI_NS1B_6fusion15FusionCallbacksIS1F_NS1K_17LinearCombinationISH_fSH_fLNS_15FloatRoundStyleE2EEESG_S1J_JEEENS4_5SM1004TMEM4LOAD26SM100_TMEM_LOAD_16dp256b4xESY_NSZ_INS10_ILi2ELi4ELi3EEES13_NSR_INS5_IJS14_S1H_EEENS5_IJS1H_SB_EEEEEEENS4_17SM75_U32x4_LDSM_NENS4_14SM90_TMA_STOREES1Y_NS4_17SM90_U32x4_STSM_NENS4_39AutoVectorizingCopyWithAssumedAlignmentILi128EEEEEEvvEEEEvNT_6ParamsE --------------------------
	.section	.nv.info._ZN7cutlass13device_kernelINS_4gemm6kernel13GemmUniversalIN4cute5tupleIJiiiiEEENS1_10collective13CollectiveMmaINS1_35MainloopSm100TmaUmmaWarpSpecializedILi6ELi2ELi4ENS5_IJNS4_1CILi1EEESB_SB_EEEEENS5_IJNSA_ILi64EEESE_NSA_ILi128EEEEEENS_6half_tENS5_IJlSB_lEEESH_SI_NS4_8TiledMMAINS4_8MMA_AtomIJNS4_20SM100_MMA_F16BF16_SSISH_SH_fLi64ELi64ELNS4_4UMMA5MajorE0ELSN_0ELNSM_7ScaleInE0ELSO_0EEEEEENS4_6LayoutISC_NS5_IJNSA_ILi0EEESS_SS_EEEEENS5_IJNS4_10UnderscoreESV_SV_EEEEENS4_13SM90_TMA_LOADENS4_14ComposedLayoutINS4_7SwizzleILi3ELi4ELi3EEENS4_18smem_ptr_flag_bitsILi16EEENSR_INS5_IJNSA_ILi8EEESE_EEENS5_IJSE_SB_EEEEEEEvNS4_8identityESY_S18_vS19_EENS_8epilogue10collective18CollectiveEpilogueINS1B_23Sm100TmaWarpSpecializedILi3ELi2ELi16ELb1ELb0EEEJSG_NS5_IJNSR_ISE_SB_EENSR_INSA_ILi32EEESB_EEEEESH_SI_SH_SI_NS1B_6fusion15FusionCallbacksIS1F_NS1K_17LinearCombinationISH_fSH_fLNS_15FloatRoundStyleE2EEESG_S1J_JEEENS4_5SM1004TMEM4LOAD26SM100_TMEM_LOAD_16dp256b4xESY_NSZ_INS10_ILi2ELi4ELi3EEES13_NSR_INS5_IJS14_S1H_EEENS5_IJS1H_SB_EEEEEEENS4_17SM75_U32x4_LDSM_NENS4_14SM90_TMA_STOREES1Y_NS4_17SM90_U32x4_STSM_NENS4_39AutoVectorizingCopyWithAssumedAlignmentILi128EEEEEEvvEEEEvNT_6ParamsE,"",@"SHT_CUDA_INFO"
	.sectionflags	@""
	.align	4


	//----- nvinfo : EIATTR_CUDA_API_VERSION
	.align		4
        /*0000*/ 	.byte	0x04, 0x37
        /*0002*/ 	.short	(.L_31 - .L_30)
.L_30:
        /*0004*/ 	.word	0x00000082


	//----- nvinfo : EIATTR_KPARAM_INFO
	.align		4
.L_31:
        /*0008*/ 	.byte	0x04, 0x17
        /*000a*/ 	.short	(.L_33 - .L_32)
.L_32:
        /*000c*/ 	.word	0x00000000
        /*0010*/ 	.short	0x0000
        /*0012*/ 	.short	0x0000
        /*0014*/ 	.byte	0x00, 0xf0, 0x01, 0x20


	//----- nvinfo : EIATTR_AT_ENTRY_FRAGMENTS
	.align		4
.L_33:
        /*0018*/ 	.byte	0x04, 0x4f
        /*001a*/ 	.short	(.L_35 - .L_34)


	//   ....[0]....
.L_34:
        /*001c*/ 	.word	0x00000006


	//----- nvinfo : EIATTR_RESERVED_SMEM_USED
	.align		4
.L_35:
        /*0020*/ 	.byte	0x01, 0x41
	.zero		2


	//----- nvinfo : EIATTR_SPARSE_MMA_MASK
	.align		4
        /*0024*/ 	.byte	0x03, 0x50
        /*0026*/ 	.short	0x0000


	//----- nvinfo : EIATTR_TCGEN05_1CTA_USED
	.align		4
        /*0028*/ 	.byte	0x01, 0x51
	.zero		2


	//----- nvinfo : EIATTR_MAXREG_COUNT
	.align		4
        /*002c*/ 	.byte	0x03, 0x1b
        /*002e*/ 	.short	0x00ff


	//----- nvinfo : EIATTR_NUM_BARRIERS
	.align		4
        /*0030*/ 	.byte	0x02, 0x4c
        /*0032*/ 	.byte	0x07
	.zero		1


	//----- nvinfo : EIATTR_EXTERNS
	.align		4
        /*0034*/ 	.byte	0x04, 0x0f
        /*0036*/ 	.short	(.L_37 - .L_36)


	//   ....[0]....
	.align		4
.L_36:
        /*0038*/ 	.word	index@(__assertfail)


	//----- nvinfo : EIATTR_MERCURY_ISA_VERSION
	.align		4
.L_37:
        /*003c*/ 	.byte	0x03, 0x5f
        /*003e*/ 	.short	0x0101


	//----- nvinfo : EIATTR_INT_WARP_WIDE_INSTR_OFFSETS
	.align		4
        /*0040*/ 	.byte	0x04, 0x31
        /*0042*/ 	.short	(.L_39 - .L_38)


	//   ....[0]....
.L_38:
        /*0044*/ 	.word	0x00001f40


	//   ....[1]....
        /*0048*/ 	.word	0x00003cc0


	//   ....[2]....
        /*004c*/ 	.word	0x00003cf0


	//   ....[3]....
        /*0050*/ 	.word	0x00003d40


	//   ....[4]....
        /*0054*/ 	.word	0x00004620


	//   ....[5]....
        /*0058*/ 	.word	0x00004640


	//   ....[6]....
        /*005c*/ 	.word	0x00004910


	//   ....[7]....
        /*0060*/ 	.word	0x00004a40


	//----- nvinfo : EIATTR_COOP_GROUP_MASK_REGIDS
	.align		4
.L_39:
        /*0064*/ 	.byte	0x04, 0x29
        /*0066*/ 	.short	(.L_41 - .L_40)


	//   ....[0]....
.L_40:
        /*0068*/ 	.word	0xffffffff


	//   ....[1]....
        /*006c*/ 	.word	0xffffffff


	//   ....[2]....
        /*0070*/ 	.word	0xffffffff


	//   ....[3]....
        /*0074*/ 	.word	0xffffffff


	//   ....[4]....
        /*0078*/ 	.word	0xffffffff


	//   ....[5]....
        /*007c*/ 	.word	0xffffffff


	//   ....[6]....
        /*0080*/ 	.word	0xffffffff


	//   ....[7]....
        /*0084*/ 	.word	0xffffffff


	//   ....[8]....
        /*0088*/ 	.word	0xffffffff


	//   ....[9]....
        /*008c*/ 	.word	0xffffffff


	//   ....[10]....
        /*0090*/ 	.word	0xffffffff


	//   ....[11]....
        /*0094*/ 	.word	0xffffffff


	//   ....[12]....
        /*0098*/ 	.word	0xffffffff


	//----- nvinfo : EIATTR_COOP_GROUP_INSTR_OFFSETS
	.align		4
.L_41:
        /*009c*/ 	.byte	0x04, 0x28
        /*009e*/ 	.short	(.L_43 - .L_42)


	//   ....[0]....
.L_42:
        /*00a0*/ 	.word	0x00000090


	//   ....[1]....
        /*00a4*/ 	.word	0x000004d0


	//   ....[2]....
        /*00a8*/ 	.word	0x00000680


	//   ....[3]....
        /*00ac*/ 	.word	0x00000800


	//   ....[4]....
        /*00b0*/ 	.word	0x00000900


	//   ....[5]....
        /*00b4*/ 	.word	0x00000a70


	//   ....[6]....
        /*00b8*/ 	.word	0x00000c10


	//   ....[7]....
        /*00bc*/ 	.word	0x00001e20


	//   ....[8]....
        /*00c0*/ 	.word	0x00002d20


	//   ....[9]....
        /*00c4*/ 	.word	0x00002f30


	//   ....[10]....
        /*00c8*/ 	.word	0x00002f60


	//   ....[11]....
        /*00cc*/ 	.word	0x00003bb0


	//   ....[12]....
        /*00d0*/ 	.word	0x00003de0


	//----- nvinfo : EIATTR_VRC_CTA_INIT_COUNT
	.align		4
.L_43:
        /*00d4*/ 	.byte	0x02, 0x4a
        /*00d6*/ 	.byte	0x80
	.zero		1


	//----- nvinfo : EIATTR_SYSCALL_OFFSETS
	.align		4
        /*00d8*/ 	.byte	0x04, 0x46
        /*00da*/ 	.short	(.L_45 - .L_44)


	//   ....[0]....
.L_44:
        /*00dc*/ 	.word	0x00005620


	//   ....[1]....
        /*00e0*/ 	.word	0x00005710


	//   ....[2]....
        /*00e4*/ 	.word	0x00005ef0


	//   ....[3]....
        /*00e8*/ 	.word	0x00006830


	//----- nvinfo : EIATTR_MBARRIER_INSTR_OFFSETS
	.align		4
.L_45:
        /*00ec*/ 	.byte	0x04, 0x39
        /*00ee*/ 	.short	(.L_47 - .L_46)


	//   ....[0]....
.L_46:
        /*00f0*/ 	.word	0x000005b0
        /*00f4*/ 	.word	0x000000ff
        /*00f8*/ 	.word	0x00000000
        /*00fc*/ 	.short	0x0100
        /*00fe*/ 	.byte	0x05
	.zero		1


	//   ....[1]....
        /*0100*/ 	.word	0x000005c0
        /*0104*/ 	.word	0x000000ff
        /*0108*/ 	.word	0x00000030
        /*010c*/ 	.short	0x0100
        /*010e*/ 	.byte	0x05
	.zero		1


	//   ....[2]....
        /*0110*/ 	.word	0x000005d0
        /*0114*/ 	.word	0x000000ff
        /*0118*/ 	.word	0x00000008
        /*011c*/ 	.short	0x0100
        /*011e*/ 	.byte	0x05
	.zero		1


	//   ....[3]....
        /*0120*/ 	.word	0x000005e0
        /*0124*/ 	.word	0x000000ff
        /*0128*/ 	.word	0x00000038
        /*012c*/ 	.short	0x0100
        /*012e*/ 	.byte	0x05
	.zero		1


	//   ....[4]....
        /*0130*/ 	.word	0x000005f0
        /*0134*/ 	.word	0x000000ff
        /*0138*/ 	.word	0x00000010
        /*013c*/ 	.short	0x0100
        /*013e*/ 	.byte	0x05
	.zero		1


	//   ....[5]....
        /*0140*/ 	.word	0x00000600
        /*0144*/ 	.word	0x000000ff
        /*0148*/ 	.word	0x00000040
        /*014c*/ 	.short	0x0100
        /*014e*/ 	.byte	0x05
	.zero		1


	//   ....[6]....
        /*0150*/ 	.word	0x00000610
        /*0154*/ 	.word	0x000000ff
        /*0158*/ 	.word	0x00000018
        /*015c*/ 	.short	0x0100
        /*015e*/ 	.byte	0x05
	.zero		1


	//   ....[7]....
        /*0160*/ 	.word	0x00000620
        /*0164*/ 	.word	0x000000ff
        /*0168*/ 	.word	0x00000048
        /*016c*/ 	.short	0x0100
        /*016e*/ 	.byte	0x05
	.zero		1


	//   ....[8]....
        /*0170*/ 	.word	0x00000630
        /*0174*/ 	.word	0x000000ff
        /*0178*/ 	.word	0x00000020
        /*017c*/ 	.short	0x0100
        /*017e*/ 	.byte	0x05
	.zero		1


	//   ....[9]....
        /*0180*/ 	.word	0x00000640
        /*0184*/ 	.word	0x000000ff
        /*0188*/ 	.word	0x00000050
        /*018c*/ 	.short	0x0100
        /*018e*/ 	.byte	0x05
	.zero		1


	//   ....[10]....
        /*0190*/ 	.word	0x00000650
        /*0194*/ 	.word	0x000000ff
        /*0198*/ 	.word	0x00000028
        /*019c*/ 	.short	0x0100
        /*019e*/ 	.byte	0x05
	.zero		1


	//   ....[11]....
        /*01a0*/ 	.word	0x00000660
        /*01a4*/ 	.word	0x000000ff
        /*01a8*/ 	.word	0x00000058
        /*01ac*/ 	.short	0x0100
        /*01ae*/ 	.byte	0x05
	.zero		1


	//   ....[12]....
        /*01b0*/ 	.word	0x00000790
        /*01b4*/ 	.word	0x000000ff
        /*01b8*/ 	.word	0x00000060
        /*01bc*/ 	.short	0x0100
        /*01be*/ 	.byte	0x07
	.zero		1


	//   ....[13]....
        /*01c0*/ 	.word	0x000007a0
        /*01c4*/ 	.word	0x000000ff
        /*01c8*/ 	.word	0x00000078
        /*01cc*/ 	.short	0x0100
        /*01ce*/ 	.byte	0x07
	.zero		1


	//   ....[14]....
        /*01d0*/ 	.word	0x000007b0
        /*01d4*/ 	.word	0x000000ff
        /*01d8*/ 	.word	0x00000068
        /*01dc*/ 	.short	0x0100
        /*01de*/ 	.byte	0x07
	.zero		1


	//   ....[15]....
        /*01e0*/ 	.word	0x000007c0
        /*01e4*/ 	.word	0x000000ff
        /*01e8*/ 	.word	0x00000080
        /*01ec*/ 	.short	0x0100
        /*01ee*/ 	.byte	0x07
	.zero		1


	//   ....[16]....
        /*01f0*/ 	.word	0x000007d0
        /*01f4*/ 	.word	0x000000ff
        /*01f8*/ 	.word	0x00000070
        /*01fc*/ 	.short	0x0100
        /*01fe*/ 	.byte	0x07
	.zero		1


	//   ....[17]....
        /*0200*/ 	.word	0x000007e0
        /*0204*/ 	.word	0x000000ff
        /*0208*/ 	.word	0x00000088
        /*020c*/ 	.short	0x0100
        /*020e*/ 	.byte	0x07
	.zero		1


	//   ....[18]....
        /*0210*/ 	.word	0x000008d0
        /*0214*/ 	.word	0x000000ff
        /*0218*/ 	.word	0x00000090
        /*021c*/ 	.short	0x0100
        /*021e*/ 	.byte	0x05
	.zero		1


	//   ....[19]....
        /*0220*/ 	.word	0x000008e0
        /*0224*/ 	.word	0x000000ff
        /*0228*/ 	.word	0x00000098
        /*022c*/ 	.short	0x0100
        /*022e*/ 	.byte	0x05
	.zero		1


	//   ....[20]....
        /*0230*/ 	.word	0x00000a20
        /*0234*/ 	.word	0x000000ff
        /*0238*/ 	.word	0x000000a0
        /*023c*/ 	.short	0x0100
        /*023e*/ 	.byte	0x05
	.zero		1


	//   ....[21]....
        /*0240*/ 	.word	0x00000a30
        /*0244*/ 	.word	0x000000ff
        /*0248*/ 	.word	0x000000b0
        /*024c*/ 	.short	0x0100
        /*024e*/ 	.byte	0x05
	.zero		1


	//   ....[22]....
        /*0250*/ 	.word	0x00000a40
        /*0254*/ 	.word	0x000000ff
        /*0258*/ 	.word	0x000000a8
        /*025c*/ 	.short	0x0100
        /*025e*/ 	.byte	0x05
	.zero		1


	//   ....[23]....
        /*0260*/ 	.word	0x00000a50
        /*0264*/ 	.word	0x000000ff
        /*0268*/ 	.word	0x000000b8
        /*026c*/ 	.short	0x0100
        /*026e*/ 	.byte	0x05
	.zero		1


	//   ....[24]....
        /*0270*/ 	.word	0x00000b80
        /*0274*/ 	.word	0x000000ff
        /*0278*/ 	.word	0x000000c0
        /*027c*/ 	.short	0x0100
        /*027e*/ 	.byte	0x07
	.zero		1


	//   ....[25]....
        /*0280*/ 	.word	0x00000b90
        /*0284*/ 	.word	0x000000ff
        /*0288*/ 	.word	0x000000e0
        /*028c*/ 	.short	0x0100
        /*028e*/ 	.byte	0x07
	.zero		1


	//   ....[26]....
        /*0290*/ 	.word	0x00000ba0
        /*0294*/ 	.word	0x000000ff
        /*0298*/ 	.word	0x000000c8
        /*029c*/ 	.short	0x0100
        /*029e*/ 	.byte	0x07
	.zero		1


	//   ....[27]....
        /*02a0*/ 	.word	0x00000bb0
        /*02a4*/ 	.word	0x000000ff
        /*02a8*/ 	.word	0x000000e8
        /*02ac*/ 	.short	0x0100
        /*02ae*/ 	.byte	0x07
	.zero		1


	//   ....[28]....
        /*02b0*/ 	.word	0x00000bc0
        /*02b4*/ 	.word	0x000000ff
        /*02b8*/ 	.word	0x000000d0
        /*02bc*/ 	.short	0x0100
        /*02be*/ 	.byte	0x07
	.zero		1


	//   ....[29]....
        /*02c0*/ 	.word	0x00000bd0
        /*02c4*/ 	.word	0x000000ff
        /*02c8*/ 	.word	0x000000f0
        /*02cc*/ 	.short	0x0100
        /*02ce*/ 	.byte	0x07
	.zero		1


	//   ....[30]....
        /*02d0*/ 	.word	0x00000be0
        /*02d4*/ 	.word	0x000000ff
        /*02d8*/ 	.word	0x000000d8
        /*02dc*/ 	.short	0x0100
        /*02de*/ 	.byte	0x07
	.zero		1


	//   ....[31]....
        /*02e0*/ 	.word	0x00000bf0
        /*02e4*/ 	.word	0x000000ff
        /*02e8*/ 	.word	0x000000f8
        /*02ec*/ 	.short	0x0100
        /*02ee*/ 	.byte	0x07
	.zero		1


	//   ....[32]....
        /*02f0*/ 	.word	0x00000ce0
        /*02f4*/ 	.word	0x000000ff
        /*02f8*/ 	.word	0x00000100
        /*02fc*/ 	.short	0x0100
        /*02fe*/ 	.byte	0x05
	.zero		1


	//   ....[33]....
        /*0300*/ 	.word	0x00000cf0
        /*0304*/ 	.word	0x000000ff
        /*0308*/ 	.word	0x00000110
        /*030c*/ 	.short	0x0100
        /*030e*/ 	.byte	0x05
	.zero		1


	//   ....[34]....
        /*0310*/ 	.word	0x00000d00
        /*0314*/ 	.word	0x000000ff
        /*0318*/ 	.word	0x00000108
        /*031c*/ 	.short	0x0100
        /*031e*/ 	.byte	0x05
	.zero		1


	//   ....[35]....
        /*0320*/ 	.word	0x00000d10
        /*0324*/ 	.word	0x000000ff
        /*0328*/ 	.word	0x00000118
        /*032c*/ 	.short	0x0100
        /*032e*/ 	.byte	0x05
	.zero		1


	//   ....[36]....
        /*0330*/ 	.word	0x000015e0
        /*0334*/ 	.word	0x00000002
        /*0338*/ 	.word	0x00000110
        /*033c*/ 	.short	0x010a
        /*033e*/ 	.byte	0xff
	.zero		1


	//   ....[37]....
        /*0340*/ 	.word	0x00001610
        /*0344*/ 	.word	0x00000002
        /*0348*/ 	.word	0x00000100
        /*034c*/ 	.short	0x0101
        /*034e*/ 	.byte	0xff
	.zero		1


	//   ....[38]....
        /*0350*/ 	.word	0x000016e0
        /*0354*/ 	.word	0x000000ff
        /*0358*/ 	.word	0x00000030
        /*035c*/ 	.short	0x010a
        /*035e*/ 	.byte	0x08
	.zero		1


	//   ....[39]....
        /*0360*/ 	.word	0x00001780
        /*0364*/ 	.word	0x000000ff
        /*0368*/ 	.word	0x00000030
        /*036c*/ 	.short	0x010a
        /*036e*/ 	.byte	0x21
	.zero		1


	//   ....[40]....
        /*0370*/ 	.word	0x000018d0
        /*0374*/ 	.word	0x000000ff
        /*0378*/ 	.word	0x00000030
        /*037c*/ 	.short	0x010a
        /*037e*/ 	.byte	0x08
	.zero		1


	//   ....[41]....
        /*0380*/ 	.word	0x00001a90
        /*0384*/ 	.word	0x000000ff
        /*0388*/ 	.word	0x00000098
        /*038c*/ 	.short	0x0101
        /*038e*/ 	.byte	0x04
	.zero		1


	//   ....[42]....
        /*0390*/ 	.word	0x00001ab0
        /*0394*/ 	.word	0x000000ff
        /*0398*/ 	.word	0x00000030
        /*039c*/ 	.short	0x010a
        /*039e*/ 	.byte	0x08
	.zero		1


	//   ....[43]....
        /*03a0*/ 	.word	0x00001b30
        /*03a4*/ 	.word	0x000000ff
        /*03a8*/ 	.word	0x00000030
        /*03ac*/ 	.short	0x010a
        /*03ae*/ 	.byte	0x21
	.zero		1


	//   ....[44]....
        /*03b0*/ 	.word	0x00001c80
        /*03b4*/ 	.word	0x000000ff
        /*03b8*/ 	.word	0x00000030
        /*03bc*/ 	.short	0x010a
        /*03be*/ 	.byte	0x08
	.zero		1


	//   ....[45]....
        /*03c0*/ 	.word	0x00001e50
        /*03c4*/ 	.word	0x00000002
        /*03c8*/ 	.word	0x000000a0
        /*03cc*/ 	.short	0x010a
        /*03ce*/ 	.byte	0xff
	.zero		1


	//   ....[46]....
        /*03d0*/ 	.word	0x00001f10
        /*03d4*/ 	.word	0x00000002
        /*03d8*/ 	.word	0x00000000
        /*03dc*/ 	.short	0x0101
        /*03de*/ 	.byte	0xff
	.zero		1


	//   ....[47]....
        /*03e0*/ 	.word	0x00002470
        /*03e4*/ 	.word	0x000000ff
        /*03e8*/ 	.word	0x00000000
        /*03ec*/ 	.short	0x010a
        /*03ee*/ 	.byte	0x05
	.zero		1


	//   ....[48]....
        /*03f0*/ 	.word	0x00002500
        /*03f4*/ 	.word	0x000000ff
        /*03f8*/ 	.word	0x00000000
        /*03fc*/ 	.short	0x010a
        /*03fe*/ 	.byte	0x05
	.zero		1


	//   ....[49]....
        /*0400*/ 	.word	0x00002590
        /*0404*/ 	.word	0x000000ff
        /*0408*/ 	.word	0x00000000
        /*040c*/ 	.short	0x010a
        /*040e*/ 	.byte	0x05
	.zero		1


	//   ....[50]....
        /*0410*/ 	.word	0x00002620
        /*0414*/ 	.word	0x000000ff
        /*0418*/ 	.word	0x00000000
        /*041c*/ 	.short	0x010a
        /*041e*/ 	.byte	0x05
	.zero		1


	//   ....[51]....
        /*0420*/ 	.word	0x000026b0
        /*0424*/ 	.word	0x000000ff
        /*0428*/ 	.word	0x00000000
        /*042c*/ 	.short	0x010a
        /*042e*/ 	.byte	0x05
	.zero		1


	//   ....[52]....
        /*0430*/ 	.word	0x00002750
        /*0434*/ 	.word	0x00000000
        /*0438*/ 	.word	0x00000000
        /*043c*/ 	.short	0x010a
        /*043e*/ 	.byte	0xff
	.zero		1


	//   ....[53]....
        /*0440*/ 	.word	0x00002870
        /*0444*/ 	.word	0x00000000
        /*0448*/ 	.word	0x00000100
        /*044c*/ 	.short	0x010a
        /*044e*/ 	.byte	0xff
	.zero		1


	//   ....[54]....
        /*0450*/ 	.word	0x000028e0
        /*0454*/ 	.word	0x00000000
        /*0458*/ 	.word	0x00000000
        /*045c*/ 	.short	0x0101
        /*045e*/ 	.byte	0xff
	.zero		1


	//   ....[55]....
        /*0460*/ 	.word	0x00002900
        /*0464*/ 	.word	0x000000ff
        /*0468*/ 	.word	0x000000b0
        /*046c*/ 	.short	0x010a
        /*046e*/ 	.byte	0x05
	.zero		1


	//   ....[56]....
        /*0470*/ 	.word	0x00002a20
        /*0474*/ 	.word	0x00000000
        /*0478*/ 	.word	0x000000a0
        /*047c*/ 	.short	0x010a
        /*047e*/ 	.byte	0xff
	.zero		1


	//   ....[57]....
        /*0480*/ 	.word	0x00002b20
        /*0484*/ 	.word	0x00000000
        /*0488*/ 	.word	0x00000000
        /*048c*/ 	.short	0x0101
        /*048e*/ 	.byte	0xff
	.zero		1


	//   ....[58]....
        /*0490*/ 	.word	0x00002bb0
        /*0494*/ 	.word	0x000000ff
        /*0498*/ 	.word	0x000000b0
        /*049c*/ 	.short	0x0106
        /*049e*/ 	.byte	0x05
	.zero		1


	//   ....[59]....
        /*04a0*/ 	.word	0x00002bd0
        /*04a4*/ 	.word	0x000000ff
        /*04a8*/ 	.word	0x000000b0
        /*04ac*/ 	.short	0x010a
        /*04ae*/ 	.byte	0x05
	.zero		1


	//   ....[60]....
        /*04b0*/ 	.word	0x00002c60
        /*04b4*/ 	.word	0x000000ff
        /*04b8*/ 	.word	0x000000b0
        /*04bc*/ 	.short	0x0106
        /*04be*/ 	.byte	0x04
	.zero		1


	//   ....[61]....
        /*04c0*/ 	.word	0x00002ca0
        /*04c4*/ 	.word	0x00000000
        /*04c8*/ 	.word	0x000000b0
        /*04cc*/ 	.short	0x010a
        /*04ce*/ 	.byte	0xff
	.zero		1


	//   ....[62]....
        /*04d0*/ 	.word	0x00003260
        /*04d4*/ 	.word	0x00000000
        /*04d8*/ 	.word	0x000000a0
        /*04dc*/ 	.short	0x010a
        /*04de*/ 	.byte	0xff
	.zero		1


	//   ....[63]....
        /*04e0*/ 	.word	0x00003370
        /*04e4*/ 	.word	0x00000003
        /*04e8*/ 	.word	0x00000000
        /*04ec*/ 	.short	0x0101
        /*04ee*/ 	.byte	0xff
	.zero		1


	//   ....[64]....
        /*04f0*/ 	.word	0x00003380
        /*04f4*/ 	.word	0x000000ff
        /*04f8*/ 	.word	0x00000000
        /*04fc*/ 	.short	0x010a
        /*04fe*/ 	.byte	0x07
	.zero		1


	//   ....[65]....
        /*0500*/ 	.word	0x00003400
        /*0504*/ 	.word	0x000000ff
        /*0508*/ 	.word	0x000000e0
        /*050c*/ 	.short	0x010a
        /*050e*/ 	.byte	0x06
	.zero		1


	//   ....[66]....
        /*0510*/ 	.word	0x000034d0
        /*0514*/ 	.word	0x000000ff
        /*0518*/ 	.word	0x00000000
        /*051c*/ 	.short	0x010a
        /*051e*/ 	.byte	0x0b
	.zero		1


	//   ....[67]....
        /*0520*/ 	.word	0x00003600
        /*0524*/ 	.word	0x000000ff
        /*0528*/ 	.word	0x00000000
        /*052c*/ 	.short	0x010a
        /*052e*/ 	.byte	0x22
	.zero		1


	//   ....[68]....
        /*0530*/ 	.word	0x000039e0
        /*0534*/ 	.word	0x000000ff
        /*0538*/ 	.word	0x00000000
        /*053c*/ 	.short	0x010a
        /*053e*/ 	.byte	0x06
	.zero		1


	//   ....[69]....
        /*0540*/ 	.word	0x00003a70
        /*0544*/ 	.word	0x000000ff
        /*0548*/ 	.word	0x00000000
        /*054c*/ 	.short	0x010a
        /*054e*/ 	.byte	0x06
	.zero		1


	//   ....[70]....
        /*0550*/ 	.word	0x00003b00
        /*0554*/ 	.word	0x000000ff
        /*0558*/ 	.word	0x00000000
        /*055c*/ 	.short	0x010a
        /*055e*/ 	.byte	0x06
	.zero		1


	//   ....[71]....
        /*0560*/ 	.word	0x00003b90
        /*0564*/ 	.word	0x000000ff
        /*0568*/ 	.word	0x00000000
        /*056c*/ 	.short	0x010a
        /*056e*/ 	.byte	0x07
	.zero		1


	//   ....[72]....
        /*0570*/ 	.word	0x00003fc0
        /*0574*/ 	.word	0x00000000
        /*0578*/ 	.word	0x000000a0
        /*057c*/ 	.short	0x010a
        /*057e*/ 	.byte	0xff
	.zero		1


	//   ....[73]....
        /*0580*/ 	.word	0x00004080
        /*0584*/ 	.word	0x00000000
        /*0588*/ 	.word	0x00000000
        /*058c*/ 	.short	0x0101
        /*058e*/ 	.byte	0xff
	.zero		1


	//   ....[74]....
        /*0590*/ 	.word	0x000043a0
        /*0594*/ 	.word	0x000000ff
        /*0598*/ 	.word	0x00000098
        /*059c*/ 	.short	0x010a
        /*059e*/ 	.byte	0x07
	.zero		1


	//   ....[75]....
        /*05a0*/ 	.word	0x000045c0
        /*05a4*/ 	.word	0x000000ff
        /*05a8*/ 	.word	0x00000078
        /*05ac*/ 	.short	0x010a
        /*05ae*/ 	.byte	0x0f
	.zero		1


	//   ....[76]....
        /*05b0*/ 	.word	0x000047c0
        /*05b4*/ 	.word	0x000000ff
        /*05b8*/ 	.word	0x00000060
        /*05bc*/ 	.short	0x010b
        /*05be*/ 	.byte	0x0f
	.zero		1


	//   ....[77]....
        /*05c0*/ 	.word	0x00004810
        /*05c4*/ 	.word	0x000000ff
        /*05c8*/ 	.word	0x00000000
        /*05cc*/ 	.short	0x0101
        /*05ce*/ 	.byte	0x10
	.zero		1


	//   ....[78]....
        /*05d0*/ 	.word	0x00004850
        /*05d4*/ 	.word	0x000000ff
        /*05d8*/ 	.word	0x00000078
        /*05dc*/ 	.short	0x010a
        /*05de*/ 	.byte	0x0d
	.zero		1


	//   ....[79]....
        /*05e0*/ 	.word	0x00004a90
        /*05e4*/ 	.word	0x000000ff
        /*05e8*/ 	.word	0x00000060
        /*05ec*/ 	.short	0x010b
        /*05ee*/ 	.byte	0x0d
	.zero		1


	//   ....[80]....
        /*05f0*/ 	.word	0x00004b00
        /*05f4*/ 	.word	0x000000ff
        /*05f8*/ 	.word	0x00000000
        /*05fc*/ 	.short	0x0101
        /*05fe*/ 	.byte	0x0f
	.zero		1


	//   ....[81]....
        /*0600*/ 	.word	0x00004b50
        /*0604*/ 	.word	0x000000ff
        /*0608*/ 	.word	0x00000000
        /*060c*/ 	.short	0x010a
        /*060e*/ 	.byte	0x04
	.zero		1


	//   ....[82]....
        /*0610*/ 	.word	0x00004be0
        /*0614*/ 	.word	0x000000ff
        /*0618*/ 	.word	0x00000000
        /*061c*/ 	.short	0x010a
        /*061e*/ 	.byte	0x04
	.zero		1


	//   ....[83]....
        /*0620*/ 	.word	0x00004c80
        /*0624*/ 	.word	0x00000000
        /*0628*/ 	.word	0x00000000
        /*062c*/ 	.short	0x010a
        /*062e*/ 	.byte	0xff
	.zero		1


	//   ....[84]....
        /*0630*/ 	.word	0x00004ff0
        /*0634*/ 	.word	0x00000000
        /*0638*/ 	.word	0x000000a0
        /*063c*/ 	.short	0x010a
        /*063e*/ 	.byte	0xff
	.zero		1


	//   ....[85]....
        /*0640*/ 	.word	0x00005100
        /*0644*/ 	.word	0x00000000
        /*0648*/ 	.word	0x00000000
        /*064c*/ 	.short	0x0101
        /*064e*/ 	.byte	0xff
	.zero		1


	//   ....[86]....
        /*0650*/ 	.word	0x00005b10
        /*0654*/ 	.word	0x00000002
        /*0658*/ 	.word	0x00000060
        /*065c*/ 	.short	0x010a
        /*065e*/ 	.byte	0xff
	.zero		1


	//   ....[87]....
        /*0660*/ 	.word	0x00005b50
        /*0664*/ 	.word	0x0000002c
        /*0668*/ 	.word	0x000000c0
        /*066c*/ 	.short	0x010a
        /*066e*/ 	.byte	0xff
	.zero		1


	//   ....[88]....
        /*0670*/ 	.word	0x00005c40
        /*0674*/ 	.word	0x00000002
        /*0678*/ 	.word	0x00000060
        /*067c*/ 	.short	0x010a
        /*067e*/ 	.byte	0xff
	.zero		1


	//   ....[89]....
        /*0680*/ 	.word	0x00005dd0
        /*0684*/ 	.word	0x0000002c
        /*0688*/ 	.word	0x000000c0
        /*068c*/ 	.short	0x010a
        /*068e*/ 	.byte	0xff
	.zero		1


	//   ....[90]....
        /*0690*/ 	.word	0x00006590
        /*0694*/ 	.word	0x00000000
        /*0698*/ 	.word	0x00000000
        /*069c*/ 	.short	0x0101
        /*069e*/ 	.byte	0xff
	.zero		1


	//   ....[91]....
        /*06a0*/ 	.word	0x000065a0
        /*06a4*/ 	.word	0x00000002
        /*06a8*/ 	.word	0x00000060
        /*06ac*/ 	.short	0x010a
        /*06ae*/ 	.byte	0xff
	.zero		1


	//   ....[92]....
        /*06b0*/ 	.word	0x00006660
        /*06b4*/ 	.word	0x00000002
        /*06b8*/ 	.word	0x00000060
        /*06bc*/ 	.short	0x010a
        /*06be*/ 	.byte	0xff
	.zero		1


	//   ....[93]....
        /*06c0*/ 	.word	0x00006990
        /*06c4*/ 	.word	0x000000ff
        /*06c8*/ 	.word	0x00000000
        /*06cc*/ 	.short	0x0101
        /*06ce*/ 	.byte	0x05
	.zero		1


	//   ....[94]....
        /*06d0*/ 	.word	0x00006f50
        /*06d4*/ 	.word	0x00000000
        /*06d8*/ 	.word	0x00000000
        /*06dc*/ 	.short	0x0101
        /*06de*/ 	.byte	0xff
	.zero		1


	//   ....[95]....
        /*06e0*/ 	.word	0x000071c0
        /*06e4*/ 	.word	0x000000ff
        /*06e8*/ 	.word	0x00000000
        /*06ec*/ 	.short	0x0101
        /*06ee*/ 	.byte	0x04
	.zero		1


	//   ....[96]....
        /*06f0*/ 	.word	0x000071e0
        /*06f4*/ 	.word	0x00000002
        /*06f8*/ 	.word	0x00000110
        /*06fc*/ 	.short	0x010a
        /*06fe*/ 	.byte	0xff
	.zero		1


	//   ....[97]....
        /*0700*/ 	.word	0x00007240
        /*0704*/ 	.word	0x00000002
        /*0708*/ 	.word	0x00000030
        /*070c*/ 	.short	0x010a
        /*070e*/ 	.byte	0xff
	.zero		1


	//   ....[98]....
        /*0710*/ 	.word	0x000072a0
        /*0714*/ 	.word	0x00000002
        /*0718*/ 	.word	0x00000030
        /*071c*/ 	.short	0x010a
        /*071e*/ 	.byte	0xff
	.zero		1


	//   ....[99]....
        /*0720*/ 	.word	0x000072f0
        /*0724*/ 	.word	0x00000002
        /*0728*/ 	.word	0x000000a0
        /*072c*/ 	.short	0x010a
        /*072e*/ 	.byte	0xff
	.zero		1


	//   ....[100]....
        /*0730*/ 	.word	0x00007350
        /*0734*/ 	.word	0x00000000
        /*0738*/ 	.word	0x00000000
        /*073c*/ 	.short	0x010a
        /*073e*/ 	.byte	0xff
	.zero		1


	//   ....[101]....
        /*0740*/ 	.word	0x000073b0
        /*0744*/ 	.word	0x00000000
        /*0748*/ 	.word	0x00000000
        /*074c*/ 	.short	0x010a
        /*074e*/ 	.byte	0xff
	.zero		1


	//   ....[102]....
        /*0750*/ 	.word	0x00007410
        /*0754*/ 	.word	0x00000000
        /*0758*/ 	.word	0x00000000
        /*075c*/ 	.short	0x010a
        /*075e*/ 	.byte	0xff
	.zero		1


	//   ....[103]....
        /*0760*/ 	.word	0x00007470
        /*0764*/ 	.word	0x00000000
        /*0768*/ 	.word	0x00000000
        /*076c*/ 	.short	0x010a
        /*076e*/ 	.byte	0xff
	.zero		1


	//   ....[104]....
        /*0770*/ 	.word	0x000074d0
        /*0774*/ 	.word	0x00000000
        /*0778*/ 	.word	0x00000000
        /*077c*/ 	.short	0x010a
        /*077e*/ 	.byte	0xff
	.zero		1


	//   ....[105]....
        /*0780*/ 	.word	0x00007520
        /*0784*/ 	.word	0x00000000
        /*0788*/ 	.word	0x00000100
        /*078c*/ 	.short	0x010a
        /*078e*/ 	.byte	0xff
	.zero		1


	//   ....[106]....
        /*0790*/ 	.word	0x00007580
        /*0794*/ 	.word	0x00000000
        /*0798*/ 	.word	0x000000b0
        /*079c*/ 	.short	0x010a
        /*079e*/ 	.byte	0xff
	.zero		1


	//   ....[107]....
        /*07a0*/ 	.word	0x000075d0
        /*07a4*/ 	.word	0x00000000
        /*07a8*/ 	.word	0x000000a0
        /*07ac*/ 	.short	0x010a
        /*07ae*/ 	.byte	0xff
	.zero		1


	//   ....[108]....
        /*07b0*/ 	.word	0x00007630
        /*07b4*/ 	.word	0x00000000
        /*07b8*/ 	.word	0x000000b0
        /*07bc*/ 	.short	0x010a
        /*07be*/ 	.byte	0xff
	.zero		1


	//   ....[109]....
        /*07c0*/ 	.word	0x00007680
        /*07c4*/ 	.word	0x00000000
        /*07c8*/ 	.word	0x000000a0
        /*07cc*/ 	.short	0x010a
        /*07ce*/ 	.byte	0xff
	.zero		1


	//   ....[110]....
        /*07d0*/ 	.word	0x000076e0
        /*07d4*/ 	.word	0x00000002
        /*07d8*/ 	.word	0x000000e0
        /*07dc*/ 	.short	0x010a
        /*07de*/ 	.byte	0xff
	.zero		1


	//   ....[111]....
        /*07e0*/ 	.word	0x00007740
        /*07e4*/ 	.word	0x00000000
        /*07e8*/ 	.word	0x00000000
        /*07ec*/ 	.short	0x010a
        /*07ee*/ 	.byte	0xff
	.zero		1


	//   ....[112]....
        /*07f0*/ 	.word	0x000077a0
        /*07f4*/ 	.word	0x00000000
        /*07f8*/ 	.word	0x00000000
        /*07fc*/ 	.short	0x010a
        /*07fe*/ 	.byte	0xff
	.zero		1


	//   ....[113]....
        /*0800*/ 	.word	0x00007800
        /*0804*/ 	.word	0x00000000
        /*0808*/ 	.word	0x00000000
        /*080c*/ 	.short	0x010a
        /*080e*/ 	.byte	0xff
	.zero		1


	//   ....[114]....
        /*0810*/ 	.word	0x00007860
        /*0814*/ 	.word	0x00000000
        /*0818*/ 	.word	0x00000000
        /*081c*/ 	.short	0x010a
        /*081e*/ 	.byte	0xff
	.zero		1


	//   ....[115]....
        /*0820*/ 	.word	0x000078c0
        /*0824*/ 	.word	0x00000000
        /*0828*/ 	.word	0x00000000
        /*082c*/ 	.short	0x010a
        /*082e*/ 	.byte	0xff
	.zero		1


	//   ....[116]....
        /*0830*/ 	.word	0x00007910
        /*0834*/ 	.word	0x00000000
        /*0838*/ 	.word	0x000000a0
        /*083c*/ 	.short	0x010a
        /*083e*/ 	.byte	0xff
	.zero		1


	//   ....[117]....
        /*0840*/ 	.word	0x00007970
        /*0844*/ 	.word	0x00000000
        /*0848*/ 	.word	0x00000098
        /*084c*/ 	.short	0x010a
        /*084e*/ 	.byte	0xff
	.zero		1


	//   ....[118]....
        /*0850*/ 	.word	0x000079d0
        /*0854*/ 	.word	0x00000000
        /*0858*/ 	.word	0x00000078
        /*085c*/ 	.short	0x010a
        /*085e*/ 	.byte	0xff
	.zero		1


	//   ....[119]....
        /*0860*/ 	.word	0x00007a30
        /*0864*/ 	.word	0x00000000
        /*0868*/ 	.word	0x00000078
        /*086c*/ 	.short	0x010a
        /*086e*/ 	.byte	0xff
	.zero		1


	//   ....[120]....
        /*0870*/ 	.word	0x00007a90
        /*0874*/ 	.word	0x00000000
        /*0878*/ 	.word	0x00000000
        /*087c*/ 	.short	0x010a
        /*087e*/ 	.byte	0xff
	.zero		1


	//   ....[121]....
        /*0880*/ 	.word	0x00007af0
        /*0884*/ 	.word	0x00000000
        /*0888*/ 	.word	0x00000000
        /*088c*/ 	.short	0x010a
        /*088e*/ 	.byte	0xff
	.zero		1


	//   ....[122]....
        /*0890*/ 	.word	0x00007b40
        /*0894*/ 	.word	0x00000000
        /*0898*/ 	.word	0x000000a0
        /*089c*/ 	.short	0x010a
        /*089e*/ 	.byte	0xff
	.zero		1


	//   ....[123]....
        /*08a0*/ 	.word	0x00007b90
        /*08a4*/ 	.word	0x00000002
        /*08a8*/ 	.word	0x00000060
        /*08ac*/ 	.short	0x010a
        /*08ae*/ 	.byte	0xff
	.zero		1


	//   ....[124]....
        /*08b0*/ 	.word	0x00007be0
        /*08b4*/ 	.word	0x0000002c
        /*08b8*/ 	.word	0x000000c0
        /*08bc*/ 	.short	0x010a
        /*08be*/ 	.byte	0xff
	.zero		1


	//   ....[125]....
        /*08c0*/ 	.word	0x00007c30
        /*08c4*/ 	.word	0x00000002
        /*08c8*/ 	.word	0x00000060
        /*08cc*/ 	.short	0x010a
        /*08ce*/ 	.byte	0xff
	.zero		1


	//----- nvinfo : EIATTR_NUM_MBARRIERS
	.align		4
.L_47:
        /*08d0*/ 	.byte	0x03, 0x38
        /*08d2*/ 	.short	0x0024


	//----- nvinfo : EIATTR_EXIT_INSTR_OFFSETS
	.align		4
        /*08d4*/ 	.byte	0x04, 0x1c
        /*08d6*/ 	.short	(.L_49 - .L_48)


	//   ....[0]....
.L_48:
        /*08d8*/ 	.word	0x00002780


	//   ....[1]....
        /*08dc*/ 	.word	0x00002c70


	//   ....[2]....
        /*08e0*/ 	.word	0x00002cd0


	//   ....[3]....
        /*08e4*/ 	.word	0x00003df0


	//   ....[4]....
        /*08e8*/ 	.word	0x00004cb0


	//   ....[5]....
        /*08ec*/ 	.word	0x00004cf0


	//   ....[6]....
        /*08f0*/ 	.word	0x000070b0


	//   ....[7]....
        /*08f4*/ 	.word	0x00007130


	//   ....[8]....
        /*08f8*/ 	.word	0x00007160


	//   ....[9]....
        /*08fc*/ 	.word	0x000071d0


	//----- nvinfo : EIATTR_MAX_THREADS
	.align		4
.L_49:
        /*0900*/ 	.byte	0x04, 0x05
        /*0902*/ 	.short	(.L_51 - .L_50)
.L_50:
        /*0904*/ 	.word	0x00000100
        /*0908*/ 	.word	0x00000001
        /*090c*/ 	.word	0x00000001


	//----- nvinfo : EIATTR_CRS_STACK_SIZE
	.align		4
.L_51:
        /*0910*/ 	.byte	0x04, 0x1e
        /*0912*/ 	.short	(.L_53 - .L_52)
.L_52:
        /*0914*/ 	.word	0x00000000


	//----- nvinfo : EIATTR_CBANK_PARAM_SIZE
	.align		4
.L_53:
        /*0918*/ 	.byte	0x03, 0x19
        /*091a*/ 	.short	0x0800


	//----- nvinfo : EIATTR_PARAM_CBANK
	.align		4
        /*091c*/ 	.byte	0x04, 0x0a
        /*091e*/ 	.short	(.L_55 - .L_54)
	.align		4
.L_54:
        /*0920*/ 	.word	index@(.nv.constant0._ZN7cutlass13device_kernelINS_4gemm6kernel13GemmUniversalIN4cute5tupleIJiiiiEEENS1_10collective13CollectiveMmaINS1_35MainloopSm100TmaUmmaWarpSpecializedILi6ELi2ELi4ENS5_IJNS4_1CILi1EEESB_SB_EEEEENS5_IJNSA_ILi64EEESE_NSA_ILi128EEEEEENS_6half_tENS5_IJlSB_lEEESH_SI_NS4_8TiledMMAINS4_8MMA_AtomIJNS4_20SM100_MMA_F16BF16_SSISH_SH_fLi64ELi64ELNS4_4UMMA5MajorE0ELSN_0ELNSM_7ScaleInE0ELSO_0EEEEEENS4_6LayoutISC_NS5_IJNSA_ILi0EEESS_SS_EEEEENS5_IJNS4_10UnderscoreESV_SV_EEEEENS4_13SM90_TMA_LOADENS4_14ComposedLayoutINS4_7SwizzleILi3ELi4ELi3EEENS4_18smem_ptr_flag_bitsILi16EEENSR_INS5_IJNSA_ILi8EEESE_EEENS5_IJSE_SB_EEEEEEEvNS4_8identityESY_S18_vS19_EENS_8epilogue10collective18CollectiveEpilogueINS1B_23Sm100TmaWarpSpecializedILi3ELi2ELi16ELb1ELb0EEEJSG_NS5_IJNSR_ISE_SB_EENSR_INSA_ILi32EEESB_EEEEESH_SI_SH_SI_NS1B_6fusion15FusionCallbacksIS1F_NS1K_17LinearCombinationISH_fSH_fLNS_15FloatRoundStyleE2EEESG_S1J_JEEENS4_5SM1004TMEM4LOAD26SM100_TMEM_LOAD_16dp256b4xESY_NSZ_INS10_ILi2ELi4ELi3EEES13_NSR_INS5_IJS14_S1H_EEENS5_IJS1H_SB_EEEEEEENS4_17SM75_U32x4_LDSM_NENS4_14SM90_TMA_STOREES1Y_NS4_17SM90_U32x4_STSM_NENS4_39AutoVectorizingCopyWithAssumedAlignmentILi128EEEEEEvvEEEEvNT_6ParamsE)
        /*0924*/ 	.short	0x0380
        /*0926*/ 	.short	0x0800


	//----- nvinfo : EIATTR_SW_WAR
	.align		4
.L_55:
        /*0928*/ 	.byte	0x04, 0x36
        /*092a*/ 	.short	(.L_57 - .L_56)
.L_56:
        /*092c*/ 	.word	0x00000008
.L_57:


//--------------------- .nv.callgraph             --------------------------
	.section	.nv.callgraph,"",@"SHT_CUDA_CALLGRAPH"
	.align	4
	.sectionentsize	8
	.align		4
        /*0000*/ 	.word	0x00000000
	.align		4
        /*0004*/ 	.word	0xffffffff
	.align		4
        /*0008*/ 	.word	index@(_ZN7cutlass13device_kernelINS_4gemm6kernel13GemmUniversalIN4cute5tupleIJiiiiEEENS1_10collective13CollectiveMmaINS1_35MainloopSm100TmaUmmaWarpSpecializedILi6ELi2ELi4ENS5_IJNS4_1CILi1EEESB_SB_EEEEENS5_IJNSA_ILi64EEESE_NSA_ILi128EEEEEENS_6half_tENS5_IJlSB_lEEESH_SI_NS4_8TiledMMAINS4_8MMA_AtomIJNS4_20SM100_MMA_F16BF16_SSISH_SH_fLi64ELi64ELNS4_4UMMA5MajorE0ELSN_0ELNSM_7ScaleInE0ELSO_0EEEEEENS4_6LayoutISC_NS5_IJNSA_ILi0EEESS_SS_EEEEENS5_IJNS4_10UnderscoreESV_SV_EEEEENS4_13SM90_TMA_LOADENS4_14ComposedLayoutINS4_7SwizzleILi3ELi4ELi3EEENS4_18smem_ptr_flag_bitsILi16EEENSR_INS5_IJNSA_ILi8EEESE_EEENS5_IJSE_SB_EEEEEEEvNS4_8identityESY_S18_vS19_EENS_8epilogue10collective18CollectiveEpilogueINS1B_23Sm100TmaWarpSpecializedILi3ELi2ELi16ELb1ELb0EEEJSG_NS5_IJNSR_ISE_SB_EENSR_INSA_ILi32EEESB_EEEEESH_SI_SH_SI_NS1B_6fusion15FusionCallbacksIS1F_NS1K_17LinearCombinationISH_fSH_fLNS_15FloatRoundStyleE2EEESG_S1J_JEEENS4_5SM1004TMEM4LOAD26SM100_TMEM_LOAD_16dp256b4xESY_NSZ_INS10_ILi2ELi4ELi3EEES13_NSR_INS5_IJS14_S1H_EEENS5_IJS1H_SB_EEEEEEENS4_17SM75_U32x4_LDSM_NENS4_14SM90_TMA_STOREES1Y_NS4_17SM90_U32x4_STSM_NENS4_39AutoVectorizingCopyWithAssumedAlignmentILi128EEEEEEvvEEEEvNT_6ParamsE)
	.align		4
        /*000c*/ 	.word	index@(__assertfail)
	.align		4
        /*0010*/ 	.word	0x00000000
	.align		4
        /*0014*/ 	.word	0xfffffffe
	.align		4
        /*0018*/ 	.word	0x00000000
	.align		4
        /*001c*/ 	.word	0xfffffffd
	.align		4
        /*0020*/ 	.word	0x00000000
	.align		4
        /*0024*/ 	.word	0xfffffffc


//--------------------- .nv.constant4             --------------------------
	.section	.nv.constant4,"a",@progbits
	.align	8
	.align		8
.nv.constant4:
        /*0000*/ 	.dword	__assertfail
	.align		8
        /*0008*/ 	.dword	__unnamed_1
	.align		8
        /*0010*/ 	.dword	__unnamed_2
	.align		8
        /*0018*/ 	.dword	_ZN40_INTERNAL_6784619e_4_k_cu_7e150ece_252034cuda3std3__45__cpo5beginE
	.align		8
        /*0020*/ 	.dword	_ZN40_INTERNAL_6784619e_4_k_cu_7e150ece_252034cuda3std3__45__cpo3endE
	.align		8
        /*0028*/ 	.dword	_ZN40_INTERNAL_6784619e_4_k_cu_7e150ece_252034cuda3std3__45__cpo6cbeginE
	.align		8
        /*0030*/ 	.dword	_ZN40_INTERNAL_6784619e_4_k_cu_7e150ece_252034cuda3std3__45__cpo4cendE
	.align		8
        /*0038*/ 	.dword	_ZN40_INTERNAL_6784619e_4_k_cu_7e150ece_252034cuda3std3__442_GLOBAL__N__6784619e_4_k_cu_7e150ece_252036ignoreE
	.align		8
        /*0040*/ 	.dword	_ZN40_INTERNAL_6784619e_4_k_cu_7e150ece_252034cuda3std3__419piecewise_constructE
	.align		8
        /*0048*/ 	.dword	_ZN40_INTERNAL_6784619e_4_k_cu_7e150ece_252034cuda3std3__48in_placeE
	.align		8
        /*0050*/ 	.dword	_ZN40_INTERNAL_6784619e_4_k_cu_7e150ece_252034cuda3std6ranges3__45__cpo4swapE
	.align		8
        /*0058*/ 	.dword	_ZN40_INTERNAL_6784619e_4_k_cu_7e150ece_252034cuda3std6ranges3__45__cpo9iter_moveE
	.align		8
        /*0060*/ 	.dword	_ZN40_INTERNAL_6784619e_4_k_cu_7e150ece_252034cute7productE
	.align		8
        /*0068*/ 	.dword	_ZN40_INTERNAL_6784619e_4_k_cu_7e150ece_252034cute1_E
	.align		8
        /*0070*/ 	.dword	$str$25
	.align		8
        /*0078*/ 	.dword	$str$26
	.align		8
        /*0080*/ 	.dword	$str$27
	.align		8
        /*0088*/ 	.dword	$str$28


//--------------------- .text._ZN7cutlass13device_kernelINS_4gemm6kernel13GemmUniversalIN4cute5tupleIJiiiiEEENS1_10collective13CollectiveMmaINS1_35MainloopSm100TmaUmmaWarpSpecializedILi6ELi2ELi4ENS5_IJNS4_1CILi1EEESB_SB_EEEEENS5_IJNSA_ILi64EEESE_NSA_ILi128EEEEEENS_6half_tENS5_IJlSB_lEEESH_SI_NS4_8TiledMMAINS4_8MMA_AtomIJNS4_20SM100_MMA_F16BF16_SSISH_SH_fLi64ELi64ELNS4_4UMMA5MajorE0ELSN_0ELNSM_7ScaleInE0ELSO_0EEEEEENS4_6LayoutISC_NS5_IJNSA_ILi0EEESS_SS_EEEEENS5_IJNS4_10UnderscoreESV_SV_EEEEENS4_13SM90_TMA_LOADENS4_14ComposedLayoutINS4_7SwizzleILi3ELi4ELi3EEENS4_18smem_ptr_flag_bitsILi16EEENSR_INS5_IJNSA_ILi8EEESE_EEENS5_IJSE_SB_EEEEEEEvNS4_8identityESY_S18_vS19_EENS_8epilogue10collective18CollectiveEpilogueINS1B_23Sm100TmaWarpSpecializedILi3ELi2ELi16ELb1ELb0EEEJSG_NS5_IJNSR_ISE_SB_EENSR_INSA_ILi32EEESB_EEEEESH_SI_SH_SI_NS1B_6fusion15FusionCallbacksIS1F_NS1K_17LinearCombinationISH_fSH_fLNS_15FloatRoundStyleE2EEESG_S1J_JEEENS4_5SM1004TMEM4LOAD26SM100_TMEM_LOAD_16dp256b4xESY_NSZ_INS10_ILi2ELi4ELi3EEES13_NSR_INS5_IJS14_S1H_EEENS5_IJS1H_SB_EEEEEEENS4_17SM75_U32x4_LDSM_NENS4_14SM90_TMA_STOREES1Y_NS4_17SM90_U32x4_STSM_NENS4_39AutoVectorizingCopyWithAssumedAlignmentILi128EEEEEEvvEEEEvNT_6ParamsE --------------------------
	.section	.text._ZN7cutlass13device_kernelINS_4gemm6kernel13GemmUniversalIN4cute5tupleIJiiiiEEENS1_10collective13CollectiveMmaINS1_35MainloopSm100TmaUmmaWarpSpecializedILi6ELi2ELi4ENS5_IJNS4_1CILi1EEESB_SB_EEEEENS5_IJNSA_ILi64EEESE_NSA_ILi128EEEEEENS_6half_tENS5_IJlSB_lEEESH_SI_NS4_8TiledMMAINS4_8MMA_AtomIJNS4_20SM100_MMA_F16BF16_SSISH_SH_fLi64ELi64ELNS4_4UMMA5MajorE0ELSN_0ELNSM_7ScaleInE0ELSO_0EEEEEENS4_6LayoutISC_NS5_IJNSA_ILi0EEESS_SS_EEEEENS5_IJNS4_10UnderscoreESV_SV_EEEEENS4_13SM90_TMA_LOADENS4_14ComposedLayoutINS4_7SwizzleILi3ELi4ELi3EEENS4_18smem_ptr_flag_bitsILi16EEENSR_INS5_IJNSA_ILi8EEESE_EEENS5_IJSE_SB_EEEEEEEvNS4_8identityESY_S18_vS19_EENS_8epilogue10collective18CollectiveEpilogueINS1B_23Sm100TmaWarpSpecializedILi3ELi2ELi16ELb1ELb0EEEJSG_NS5_IJNSR_ISE_SB_EENSR_INSA_ILi32EEESB_EEEEESH_SI_SH_SI_NS1B_6fusion15FusionCallbacksIS1F_NS1K_17LinearCombinationISH_fSH_fLNS_15FloatRoundStyleE2EEESG_S1J_JEEENS4_5SM1004TMEM4LOAD26SM100_TMEM_LOAD_16dp256b4xESY_NSZ_INS10_ILi2ELi4ELi3EEES13_NSR_INS5_IJS14_S1H_EEENS5_IJS1H_SB_EEEEEEENS4_17SM75_U32x4_LDSM_NENS4_14SM90_TMA_STOREES1Y_NS4_17SM90_U32x4_STSM_NENS4_39AutoVectorizingCopyWithAssumedAlignmentILi128EEEEEEvvEEEEvNT_6ParamsE,"ax",@progbits
	.align	128
.text._ZN7cutlass13device_kernelINS_4gemm6kernel13GemmUniversalIN4cute5tupleIJiiiiEEENS1_10collective13CollectiveMmaINS1_35MainloopSm100TmaUmmaWarpSpecializedILi6ELi2ELi4ENS5_IJNS4_1CILi1EEESB_SB_EEEEENS5_IJNSA_ILi64EEESE_NSA_ILi128EEEEEENS_6half_tENS5_IJlSB_lEEESH_SI_NS4_8TiledMMAINS4_8MMA_AtomIJNS4_20SM100_MMA_F16BF16_SSISH_SH_fLi64ELi64ELNS4_4UMMA5MajorE0ELSN_0ELNSM_7ScaleInE0ELSO_0EEEEEENS4_6LayoutISC_NS5_IJNSA_ILi0EEESS_SS_EEEEENS5_IJNS4_10UnderscoreESV_SV_EEEEENS4_13SM90_TMA_LOADENS4_14ComposedLayoutINS4_7SwizzleILi3ELi4ELi3EEENS4_18smem_ptr_flag_bitsILi16EEENSR_INS5_IJNSA_ILi8EEESE_EEENS5_IJSE_SB_EEEEEEEvNS4_8identityESY_S18_vS19_EENS_8epilogue10collective18CollectiveEpilogueINS1B_23Sm100TmaWarpSpecializedILi3ELi2ELi16ELb1ELb0EEEJSG_NS5_IJNSR_ISE_SB_EENSR_INSA_ILi32EEESB_EEEEESH_SI_SH_SI_NS1B_6fusion15FusionCallbacksIS1F_NS1K_17LinearCombinationISH_fSH_fLNS_15FloatRoundStyleE2EEESG_S1J_JEEENS4_5SM1004TMEM4LOAD26SM100_TMEM_LOAD_16dp256b4xESY_NSZ_INS10_ILi2ELi4ELi3EEES13_NSR_INS5_IJS14_S1H_EEENS5_IJS1H_SB_EEEEEEENS4_17SM75_U32x4_LDSM_NENS4_14SM90_TMA_STOREES1Y_NS4_17SM90_U32x4_STSM_NENS4_39AutoVectorizingCopyWithAssumedAlignmentILi128EEEEEEvvEEEEvNT_6ParamsE:
        .type           _ZN7cutlass13device_kernelINS_4gemm6kernel13GemmUniversalIN4cute5tupleIJiiiiEEENS1_10collective13CollectiveMmaINS1_35MainloopSm100TmaUmmaWarpSpecializedILi6ELi2ELi4ENS5_IJNS4_1CILi1EEESB_SB_EEEEENS5_IJNSA_ILi64EEESE_NSA_ILi128EEEEEENS_6half_tENS5_IJlSB_lEEESH_SI_NS4_8TiledMMAINS4_8MMA_AtomIJNS4_20SM100_MMA_F16BF16_SSISH_SH_fLi64ELi64ELNS4_4UMMA5MajorE0ELSN_0ELNSM_7ScaleInE0ELSO_0EEEEEENS4_6LayoutISC_NS5_IJNSA_ILi0EEESS_SS_EEEEENS5_IJNS4_10UnderscoreESV_SV_EEEEENS4_13SM90_TMA_LOADENS4_14ComposedLayoutINS4_7SwizzleILi3ELi4ELi3EEENS4_18smem_ptr_flag_bitsILi16EEENSR_INS5_IJNSA_ILi8EEESE_EEENS5_IJSE_SB_EEEEEEEvNS4_8identityESY_S18_vS19_EENS_8epilogue10collective18CollectiveEpilogueINS1B_23Sm100TmaWarpSpecializedILi3ELi2ELi16ELb1ELb0EEEJSG_NS5_IJNSR_ISE_SB_EENSR_INSA_ILi32EEESB_EEEEESH_SI_SH_SI_NS1B_6fusion15FusionCallbacksIS1F_NS1K_17LinearCombinationISH_fSH_fLNS_15FloatRoundStyleE2EEESG_S1J_JEEENS4_5SM1004TMEM4LOAD26SM100_TMEM_LOAD_16dp256b4xESY_NSZ_INS10_ILi2ELi4ELi3EEES13_NSR_INS5_IJS14_S1H_EEENS5_IJS1H_SB_EEEEEEENS4_17SM75_U32x4_LDSM_NENS4_14SM90_TMA_STOREES1Y_NS4_17SM90_U32x4_STSM_NENS4_39AutoVectorizingCopyWithAssumedAlignmentILi128EEEEEEvvEEEEvNT_6ParamsE,@function
        .size           _ZN7cutlass13device_kernelINS_4gemm6kernel13GemmUniversalIN4cute5tupleIJiiiiEEENS1_10collective13CollectiveMmaINS1_35MainloopSm100TmaUmmaWarpSpecializedILi6ELi2ELi4ENS5_IJNS4_1CILi1EEESB_SB_EEEEENS5_IJNSA_ILi64EEESE_NSA_ILi128EEEEEENS_6half_tENS5_IJlSB_lEEESH_SI_NS4_8TiledMMAINS4_8MMA_AtomIJNS4_20SM100_MMA_F16BF16_SSISH_SH_fLi64ELi64ELNS4_4UMMA5MajorE0ELSN_0ELNSM_7ScaleInE0ELSO_0EEEEEENS4_6LayoutISC_NS5_IJNSA_ILi0EEESS_SS_EEEEENS5_IJNS4_10UnderscoreESV_SV_EEEEENS4_13SM90_TMA_LOADENS4_14ComposedLayoutINS4_7SwizzleILi3ELi4ELi3EEENS4_18smem_ptr_flag_bitsILi16EEENSR_INS5_IJNSA_ILi8EEESE_EEENS5_IJSE_SB_EEEEEEEvNS4_8identityESY_S18_vS19_EENS_8epilogue10collective18CollectiveEpilogueINS1B_23Sm100TmaWarpSpecializedILi3ELi2ELi16ELb1ELb0EEEJSG_NS5_IJNSR_ISE_SB_EENSR_INSA_ILi32EEESB_EEEEESH_SI_SH_SI_NS1B_6fusion15FusionCallbacksIS1F_NS1K_17LinearCombinationISH_fSH_fLNS_15FloatRoundStyleE2EEESG_S1J_JEEENS4_5SM1004TMEM4LOAD26SM100_TMEM_LOAD_16dp256b4xESY_NSZ_INS10_ILi2ELi4ELi3EEES13_NSR_INS5_IJS14_S1H_EEENS5_IJS1H_SB_EEEEEEENS4_17SM75_U32x4_LDSM_NENS4_14SM90_TMA_STOREES1Y_NS4_17SM90_U32x4_STSM_NENS4_39AutoVectorizingCopyWithAssumedAlignmentILi128EEEEEEvvEEEEvNT_6ParamsE,(.L_x_160 - _ZN7cutlass13device_kernelINS_4gemm6kernel13GemmUniversalIN4cute5tupleIJiiiiEEENS1_10collective13CollectiveMmaINS1_35MainloopSm100TmaUmmaWarpSpecializedILi6ELi2ELi4ENS5_IJNS4_1CILi1EEESB_SB_EEEEENS5_IJNSA_ILi64EEESE_NSA_ILi128EEEEEENS_6half_tENS5_IJlSB_lEEESH_SI_NS4_8TiledMMAINS4_8MMA_AtomIJNS4_20SM100_MMA_F16BF16_SSISH_SH_fLi64ELi64ELNS4_4UMMA5MajorE0ELSN_0ELNSM_7ScaleInE0ELSO_0EEEEEENS4_6LayoutISC_NS5_IJNSA_ILi0EEESS_SS_EEEEENS5_IJNS4_10UnderscoreESV_SV_EEEEENS4_13SM90_TMA_LOADENS4_14ComposedLayoutINS4_7SwizzleILi3ELi4ELi3EEENS4_18smem_ptr_flag_bitsILi16EEENSR_INS5_IJNSA_ILi8EEESE_EEENS5_IJSE_SB_EEEEEEEvNS4_8identityESY_S18_vS19_EENS_8epilogue10collective18CollectiveEpilogueINS1B_23Sm100TmaWarpSpecializedILi3ELi2ELi16ELb1ELb0EEEJSG_NS5_IJNSR_ISE_SB_EENSR_INSA_ILi32EEESB_EEEEESH_SI_SH_SI_NS1B_6fusion15FusionCallbacksIS1F_NS1K_17LinearCombinationISH_fSH_fLNS_15FloatRoundStyleE2EEESG_S1J_JEEENS4_5SM1004TMEM4LOAD26SM100_TMEM_LOAD_16dp256b4xESY_NSZ_INS10_ILi2ELi4ELi3EEES13_NSR_INS5_IJS14_S1H_EEENS5_IJS1H_SB_EEEEEEENS4_17SM75_U32x4_LDSM_NENS4_14SM90_TMA_STOREES1Y_NS4_17SM90_U32x4_STSM_NENS4_39AutoVectorizingCopyWithAssumedAlignmentILi128EEEEEEvvEEEEvNT_6ParamsE)
        .other          _ZN7cutlass13device_kernelINS_4gemm6kernel13GemmUniversalIN4cute5tupleIJiiiiEEENS1_10collective13CollectiveMmaINS1_35MainloopSm100TmaUmmaWarpSpecializedILi6ELi2ELi4ENS5_IJNS4_1CILi1EEESB_SB_EEEEENS5_IJNSA_ILi64EEESE_NSA_ILi128EEEEEENS_6half_tENS5_IJlSB_lEEESH_SI_NS4_8TiledMMAINS4_8MMA_AtomIJNS4_20SM100_MMA_F16BF16_SSISH_SH_fLi64ELi64ELNS4_4UMMA5MajorE0ELSN_0ELNSM_7ScaleInE0ELSO_0EEEEEENS4_6LayoutISC_NS5_IJNSA_ILi0EEESS_SS_EEEEENS5_IJNS4_10UnderscoreESV_SV_EEEEENS4_13SM90_TMA_LOADENS4_14ComposedLayoutINS4_7SwizzleILi3ELi4ELi3EEENS4_18smem_ptr_flag_bitsILi16EEENSR_INS5_IJNSA_ILi8EEESE_EEENS5_IJSE_SB_EEEEEEEvNS4_8identityESY_S18_vS19_EENS_8epilogue10collective18CollectiveEpilogueINS1B_23Sm100TmaWarpSpecializedILi3ELi2ELi16ELb1ELb0EEEJSG_NS5_IJNSR_ISE_SB_EENSR_INSA_ILi32EEESB_EEEEESH_SI_SH_SI_NS1B_6fusion15FusionCallbacksIS1F_NS1K_17LinearCombinationISH_fSH_fLNS_15FloatRoundStyleE2EEESG_S1J_JEEENS4_5SM1004TMEM4LOAD26SM100_TMEM_LOAD_16dp256b4xESY_NSZ_INS10_ILi2ELi4ELi3EEES13_NSR_INS5_IJS14_S1H_EEENS5_IJS1H_SB_EEEEEEENS4_17SM75_U32x4_LDSM_NENS4_14SM90_TMA_STOREES1Y_NS4_17SM90_U32x4_STSM_NENS4_39AutoVectorizingCopyWithAssumedAlignmentILi128EEEEEEvvEEEEvNT_6ParamsE,@"STO_CUDA_ENTRY STV_DEFAULT"
_ZN7cutlass13device_kernelINS_4gemm6kernel13GemmUniversalIN4cute5tupleIJiiiiEEENS1_10collective13CollectiveMmaINS1_35MainloopSm100TmaUmmaWarpSpecializedILi6ELi2ELi4ENS5_IJNS4_1CILi1EEESB_SB_EEEEENS5_IJNSA_ILi64EEESE_NSA_ILi128EEEEEENS_6half_tENS5_IJlSB_lEEESH_SI_NS4_8TiledMMAINS4_8MMA_AtomIJNS4_20SM100_MMA_F16BF16_SSISH_SH_fLi64ELi64ELNS4_4UMMA5MajorE0ELSN_0ELNSM_7ScaleInE0ELSO_0EEEEEENS4_6LayoutISC_NS5_IJNSA_ILi0EEESS_SS_EEEEENS5_IJNS4_10UnderscoreESV_SV_EEEEENS4_13SM90_TMA_LOADENS4_14ComposedLayoutINS4_7SwizzleILi3ELi4ELi3EEENS4_18smem_ptr_flag_bitsILi16EEENSR_INS5_IJNSA_ILi8EEESE_EEENS5_IJSE_SB_EEEEEEEvNS4_8identityESY_S18_vS19_EENS_8epilogue10collective18CollectiveEpilogueINS1B_23Sm100TmaWarpSpecializedILi3ELi2ELi16ELb1ELb0EEEJSG_NS5_IJNSR_ISE_SB_EENSR_INSA_ILi32EEESB_EEEEESH_SI_SH_SI_NS1B_6fusion15FusionCallbacksIS1F_NS1K_17LinearCombinationISH_fSH_fLNS_15FloatRoundStyleE2EEESG_S1J_JEEENS4_5SM1004TMEM4LOAD26SM100_TMEM_LOAD_16dp256b4xESY_NSZ_INS10_ILi2ELi4ELi3EEES13_NSR_INS5_IJS14_S1H_EEENS5_IJS1H_SB_EEEEEEENS4_17SM75_U32x4_LDSM_NENS4_14SM90_TMA_STOREES1Y_NS4_17SM90_U32x4_STSM_NENS4_39AutoVectorizingCopyWithAssumedAlignmentILi128EEEEEEvvEEEEvNT_6ParamsE:
[----:B------:R-:W1:Y:S01]  /*0000*/  LDC R1, c[0x0][0x37c] ;  /* 0x0000df00ff017b82 */ /* 0x000e620000000800 */
[----:B------:R-:W2:Y:S01]  /*0010*/  S2R R70, SR_TID.X ;  /* 0x0000000000467919 */ /* 0x000ea20000002100 */
[----:B------:R-:W3:Y:S01]  /*0020*/  LDCU.64 UR4, c[0x0][0x890] ;  /* 0x00011200ff0477ac */ /* 0x000ee20008000a00 */
[----:B------:R-:W-:Y:S02]  /*0030*/  PRMT R60, RZ, 0x7610, R60 ;  /* 0x00007610ff3c7816 */ /* 0x000fe4000000003c */
[----:B------:R-:W-:Y:S01]  /*0040*/  ELECT P5, URZ, PT ;  /* 0x0000000000ff782f */ /* 0x000fe200038a0000 */
[----:B------:R-:W4:Y:S01]  /*0050*/  LDCU.64 UR46, c[0x0][0x358] ;  /* 0x00006b00ff2e77ac */ /* 0x000f220008000a00 */
[----:B---3--:R-:W-:-:S04]  /*0060*/  UISETP.NE.U32.AND UP0, UPT, UR4, URZ, UPT ;  /* 0x000000ff0400728c */ /* 0x008fc8000bf05070 */
[----:B------:R-:W-:Y:S01]  /*0070*/  UISETP.NE.AND.EX UP0, UPT, UR5, URZ, UPT, UP0 ;  /* 0x000000ff0500728c */ /* 0x000fe2000bf05300 */
[----:B--2---:R-:W-:-:S05]  /*0080*/  SHF.R.U32.HI R65, RZ, 0x5, R70 ;  /* 0x00000005ff417819 */ /* 0x004fca0000011646 */
[----:B------:R-:W2:Y:S02]  /*0090*/  SHFL.IDX PT, R0, R65, RZ, 0x1f ;  /* 0x00001fff41007589 */ /* 0x000ea400000e0000 */
[----:B--2---:R-:W-:Y:S01]  /*00a0*/  R2UR UR8, R0 ;  /* 0x00000000000872ca */ /* 0x004fe200000e0000 */
[----:B-1--4-:R-:W-:-:S14]  /*00b0*/  BRA.U UP0, `(.L_x_0) ;  /* 0x00000001002c7547 */ /* 0x012fdc000b800000 */
[----:B------:R-:W1:Y:S02]  /*00c0*/  LDCU.64 UR6, c[0x0][0x888] ;  /* 0x00011100ff0677ac */ /* 0x000e640008000a00 */
[----:B-1----:R-:W-:-:S04]  /*00d0*/  UISETP.NE.U32.AND UP0, UPT, UR6, URZ, UPT ;  /* 0x000000ff0600728c */ /* 0x002fc8000bf05070 */
[----:B------:R-:W-:-:S09]  /*00e0*/  UISETP.NE.AND.EX UP0, UPT, UR7, URZ, UPT, UP0 ;  /* 0x000000ff0700728c */ /* 0x000fd2000bf05300 */
[----:B------:R-:W-:Y:S05]  /*00f0*/  BRA.U !UP0, `(.L_x_1) ;  /* 0x0000000108107547 */ /* 0x000fea000b800000 */
[----:B------:R-:W1:Y:S02]  /*0100*/  LDC.64 R2, c[0x0][0x888] ;  /* 0x00022200ff027b82 */ /* 0x000e640000000a00 */
[----:B-1----:R1:W5:Y:S01]  /*0110*/  LDG.E R35, desc[UR46][R2.64] ;  /* 0x0000002e02237981 */ /* 0x002362000c1e1900 */
[----:B------:R-:W-:Y:S01]  /*0120*/  HFMA2 R60, -RZ, RZ, 0, 5.9604644775390625e-08 ;  /* 0x00000001ff3c7431 */ /* 0x000fe200000001ff */
[----:B------:R-:W-:Y:S05]  /*0130*/  BRA `(.L_x_0) ;  /* 0x00000000000c7947 */ /* 0x000fea0003800000 */
.L_x_1:
[----:B------:R-:W1:Y:S01]  /*0140*/  LDCU UR6, c[0x0][0x880] ;  /* 0x00011000ff0677ac */ /* 0x000e620008000800 */
[----:B------:R-:W-:Y:S01]  /*0150*/  HFMA2 R60, -RZ, RZ, 0, 5.9604644775390625e-08 ;  /* 0x00000001ff3c7431 */ /* 0x000fe200000001ff */
[----:B-1----:R-:W-:-:S07]  /*0160*/  MOV R35, UR6 ;  /* 0x0000000600237c02 */ /* 0x002fce0008000f00 */
.L_x_0:
[----:B------:R-:W2:Y:S02]  /*0170*/  LDCU.64 UR6, c[0x0][0x8b0] ;  /* 0x00011600ff0677ac */ /* 0x000ea40008000a00 */
[----:B--2---:R-:W-:-:S04]  /*0180*/  UISETP.NE.U32.AND UP0, UPT, UR6, URZ, UPT ;  /* 0x000000ff0600728c */ /* 0x004fc8000bf05070 */
[----:B------:R-:W-:-:S09]  /*0190*/  UISETP.NE.AND.EX UP0, UPT, UR7, URZ, UPT, UP0 ;  /* 0x000000ff0700728c */ /* 0x000fd2000bf05300 */
[----:B------:R-:W-:Y:S05]  /*01a0*/  BRA.U UP0, `(.L_x_2) ;  /* 0x0000000100247547 */ /* 0x000fea000b800000 */
[----:B------:R-:W2:Y:S02]  /*01b0*/  LDCU.64 UR6, c[0x0][0x8a8] ;  /* 0x00011500ff0677ac */ /* 0x000ea40008000a00 */
[----:B--2---:R-:W-:-:S04]  /*01c0*/  UISETP.NE.U32.AND UP0, UPT, UR6, URZ, UPT ;  /* 0x000000ff0600728c */ /* 0x004fc8000bf05070 */
[----:B------:R-:W-:-:S09]  /*01d0*/  UISETP.NE.AND.EX UP0, UPT, UR7, URZ, UPT, UP0 ;  /* 0x000000ff0700728c */ /* 0x000fd2000bf05300 */
[----:B------:R-:W-:Y:S05]  /*01e0*/  BRA.U !UP0, `(.L_x_3) ;  /* 0x00000001080c7547 */ /* 0x000fea000b800000 */
[----:B-1----:R-:W1:Y:S02]  /*01f0*/  LDC.64 R2, c[0x0][0x8a8] ;  /* 0x00022a00ff027b82 */ /* 0x002e640000000a00 */
[----:B-1----:R2:W5:Y:S01]  /*0200*/  LDG.E R33, desc[UR46][R2.64] ;  /* 0x0000002e02217981 */ /* 0x002562000c1e1900 */
[----:B------:R-:W-:Y:S05]  /*0210*/  BRA `(.L_x_2) ;  /* 0x0000000000087947 */ /* 0x000fea0003800000 */
.L_x_3:
[----:B------:R-:W2:Y:S02]  /*0220*/  LDCU UR6, c[0x0][0x8a0] ;  /* 0x00011400ff0677ac */ /* 0x000ea40008000800 */
[----:B--2---:R-:W-:Y:S02]  /*0230*/  MOV R33, UR6 ;  /* 0x0000000600217c02 */ /* 0x004fe40008000f00 */
.L_x_2:
[----:B------:R-:W-:Y:S01]  /*0240*/  IMAD.U32 R0, RZ, RZ, UR8 ;  /* 0x00000008ff007e24 */ /* 0x000fe2000f8e00ff */
[----:B------:R-:W-:Y:S04]  /*0250*/  BSSY.RECONVERGENT B0, `(.L_x_4) ;  /* 0x000000c000007945 */ /* 0x000fe80003800200 */
[C---:B------:R-:W-:Y:S02]  /*0260*/  ISETP.NE.OR P1, PT, R0.reuse, 0x1, !P5 ;  /* 0x000000010000780c */ /* 0x040fe40006f25670 */
[----:B------:R-:W-:-:S11]  /*0270*/  ISETP.NE.OR P0, PT, R0, 0x3, !P5 ;  /* 0x000000030000780c */ /* 0x000fd60006f05670 */
[----:B------:R-:W-:Y:S05]  /*0280*/  @P1 BRA `(.L_x_5) ;  /* 0x0000000000201947 */ /* 0x000fea0003800000 */
[----:B------:R-:W3:Y:S02]  /*0290*/  LDCU.64 UR6, c[0x0][0x348] ;  /* 0x00006900ff0677ac */ /* 0x000ee40008000a00 */
[----:B---3--:R-:W-:Y:S02]  /*02a0*/  UIADD3 UR10, UP1, UPT, UR6, 0x80, URZ ;  /* 0x00000080060a7890 */ /* 0x008fe4000ff3e0ff */
[----:B------:R-:W-:Y:S02]  /*02b0*/  UIADD3 UR6, UP0, UPT, UR6, 0x180, URZ ;  /* 0x0000018006067890 */ /* 0x000fe4000ff1e0ff */
[----:B------:R-:W-:Y:S02]  /*02c0*/  UIADD3.X UR11, UPT, UPT, URZ, UR7, URZ, UP1, !UPT ;  /* 0x00000007ff0b7290 */ /* 0x000fe40008ffe4ff */
[----:B------:R-:W-:-:S07]  /*02d0*/  UIADD3.X UR7, UPT, UPT, URZ, UR7, URZ, UP0, !UPT ;  /* 0x00000007ff077290 */ /* 0x000fce00087fe4ff */
[----:B------:R3:W-:Y:S02]  /*02e0*/  UTMACCTL.PF [UR10] ;  /* 0x000000000a0079b9 */ /* 0x0007e40008040000 */
[----:B------:R3:W-:Y:S02]  /*02f0*/  UTMACCTL.PF [UR6] ;  /* 0x00000000060079b9 */ /* 0x0007e40008040000 */
[----:B---3--:R-:W-:Y:S01]  /*0300*/  NOP ;  /* 0x0000000000007918 */ /* 0x008fe20000000000 */
.L_x_5:
[----:B------:R-:W-:Y:S05]  /*0310*/  BSYNC.RECONVERGENT B0 ;  /* 0x0000000000007941 */ /* 0x000fea0003800200 */
.L_x_4:
[----:B------:R-:W-:Y:S04]  /*0320*/  BSSY.RECONVERGENT B0, `(.L_x_6) ;  /* 0x000000a000007945 */ /* 0x000fe80003800200 */
        /* <DEDUP_REMOVED lines=9> */
.L_x_7:
[----:B------:R-:W-:Y:S05]  /*03c0*/  BSYNC.RECONVERGENT B0 ;  /* 0x0000000000007941 */ /* 0x000fea0003800200 */
.L_x_6:
[----:B------:R-:W3:Y:S01]  /*03d0*/  LDCU.64 UR6, c[0x0][0x888] ;  /* 0x00011100ff0677ac */ /* 0x000ee20008000a00 */
[----:B------:R-:W-:Y:S02]  /*03e0*/  UISETP.EQ.U32.AND UP1, UPT, UR4, URZ, UPT ;  /* 0x000000ff0400728c */ /* 0x000fe4000bf22070 */
[----:B------:R-:W-:Y:S02]  /*03f0*/  UPLOP3.LUT UP2, UPT, UPT, UPT, UPT, 0x80, 0x8 ;  /* 0x000000000008789c */ /* 0x000fe40003f4f070 */
[----:B---3--:R-:W-:-:S04]  /*0400*/  UISETP.NE.U32.AND UP0, UPT, UR6, URZ, UPT ;  /* 0x000000ff0600728c */ /* 0x008fc8000bf05070 */
[----:B------:R-:W-:-:S04]  /*0410*/  UISETP.NE.AND.EX UP0, UPT, UR7, URZ, UPT, UP0 ;  /* 0x000000ff0700728c */ /* 0x000fc8000bf05300 */
[----:B------:R-:W-:-:S04]  /*0420*/  UISETP.EQ.OR.EX UP3, UPT, UR5, URZ, !UP0, UP1 ;  /* 0x000000ff0500728c */ /* 0x000fc8000c762710 */
[----:B------:R-:W-:-:S05]  /*0430*/  UP2UR UR53, UPR, URZ, 0x8 ;  /* 0x00000008ff357883 */ /* 0x000fca0008000000 */
[----:B------:R-:W-:Y:S07]  /*0440*/  BRA.U !UP3, `(.L_x_8) ;  /* 0x000000010b207547 */ /* 0x000fee000b800000 */
[----:B------:R-:W-:Y:S01]  /*0450*/  UISETP.NE.U32.AND UP2, UPT, UR4, URZ, UPT ;  /* 0x000000ff0400728c */ /* 0x000fe2000bf45070 */
[----:B-----5:R-:W-:Y:S01]  /*0460*/  FSETP.NEU.AND P0, PT, R35, RZ, PT ;  /* 0x000000ff2300720b */ /* 0x020fe20003f0d000 */
[----:B------:R-:W-:Y:S02]  /*0470*/  USEL UR4, URZ, 0xffffffff, UP0 ;  /* 0xffffffffff047887 */ /* 0x000fe40008000000 */
[----:B------:R-:W-:-:S10]  /*0480*/  UISETP.NE.AND.EX UP2, UPT, UR5, URZ, UPT, UP2 ;  /* 0x000000ff0500728c */ /* 0x000fd4000bf45320 */
[----:B------:R-:W-:Y:S01]  /*0490*/  VOTEU.ANY UP1, P0 ;  /* 0x0000000000ff7886 */ /* 0x000fe20000020100 */
[----:B------:R-:W-:-:S04]  /*04a0*/  @!UP2 USEL UR4, URZ, 0xffffffff, UP1 ;  /* 0xffffffffff04a887 */ /* 0x000fc80008800000 */
[----:B------:R-:W-:-:S04]  /*04b0*/  ULOP3.LUT UR4, UR4, 0x1, URZ, 0xc0, !UPT ;  /* 0x0000000104047892 */ /* 0x000fc8000f8ec0ff */
[----:B------:R-:W-:-:S11]  /*04c0*/  UISETP.NE.U32.AND UP2, UPT, UR4, 0x1, UPT ;  /* 0x000000010400788c */ /* 0x000fd6000bf45070 */
.L_x_8:
[----:B-12---:R-:W1:Y:S01]  /*04d0*/  SHFL.IDX PT, R2, R65, RZ, 0x1f ;  /* 0x00001fff41027589 */ /* 0x006e6200000e0000 */
[----:B------:R-:W-:-:S04]  /*04e0*/  UISETP.NE.AND UP1, UPT, UR8, 0x2, UPT ;  /* 0x000000020800788c */ /* 0x000fc8000bf25270 */
[----:B------:R-:W-:Y:S01]  /*04f0*/  USEL UR6, URZ, 0x1, UP1 ;  /* 0x00000001ff067887 */ /* 0x000fe20008800000 */
[----:B-1----:R-:W-:-:S13]  /*0500*/  ISETP.NE.AND P0, PT, R2, RZ, PT ;  /* 0x000000ff0200720c */ /* 0x002fda0003f05270 */
[----:B------:R-:W-:Y:S05]  /*0510*/  @P0 BRA `(.L_x_9) ;  /* 0x0000000000580947 */ /* 0x000fea0003800000 */
[----:B------:R-:W1:Y:S01]  /*0520*/  S2UR UR5, SR_CgaCtaId ;  /* 0x00000000000579c3 */ /* 0x000e620000008800 */
[----:B------:R-:W-:Y:S01]  /*0530*/  UMOV UR7, 0x400 ;  /* 0x0000040000077882 */ /* 0x000fe20000000000 */
[----:B------:R-:W-:Y:S01]  /*0540*/  UMOV UR4, 0x1 ;  /* 0x0000000100047882 */ /* 0x000fe20000000000 */
[----:B------:R-:W-:Y:S01]  /*0550*/  ELECT P0, URZ, PT ;  /* 0x0000000000ff782f */ /* 0x000fe20003800000 */
[----:B------:R-:W-:-:S04]  /*0560*/  UIADD3 UR10, UPT, UPT, -UR4, 0x100000, URZ ;  /* 0x00100000040a7890 */ /* 0x000fc8000fffe1ff */
[----:B------:R-:W-:Y:S02]  /*0570*/  USHF.L.U32 UR11, UR10, 0xb, URZ ;  /* 0x0000000b0a0b7899 */ /* 0x000fe400080006ff */
[----:B------:R-:W-:Y:S02]  /*0580*/  USHF.L.U32 UR10, UR10, 0x1, URZ ;  /* 0x000000010a0a7899 */ /* 0x000fe400080006ff */
[----:B-1----:R-:W-:Y:S01]  /*0590*/  ULEA UR5, UR5, UR7, 0x18 ;  /* 0x0000000705057291 */ /* 0x002fe2000f8ec0ff */
[----:B------:R-:W1:Y:S11]  /*05a0*/  FENCE.VIEW.ASYNC.S ;  /* 0x00000000000073c6 */ /* 0x000e760000000000 */
[----:B-1----:R1:W2:Y:S01]  /*05b0*/  SYNCS.EXCH.64 URZ, [UR5], UR10 ;  /* 0x0000000a05ff75b2 */ /* 0x0022a20008000100 */
[----:B------:R1:W3:Y:S01]  /*05c0*/  SYNCS.EXCH.64 URZ, [UR5+0x30], UR10 ;  /* 0x0000300a05ff75b2 */ /* 0x0002e20008000100 */
[----:B------:R1:W4:Y:S01]  /*05d0*/  SYNCS.EXCH.64 URZ, [UR5+0x8], UR10 ;  /* 0x0000080a05ff75b2 */ /* 0x0003220008000100 */
[----:B------:R1:W1:Y:S01]  /*05e0*/  SYNCS.EXCH.64 URZ, [UR5+0x38], UR10 ;  /* 0x0000380a05ff75b2 */ /* 0x0002620008000100 */
        /* <DEDUP_REMOVED lines=8> */
[----:B------:R-:W-:Y:S01]  /*0670*/  NOP ;  /* 0x0000000000007918 */ /* 0x000fe20000000000 */
.L_x_9:
[----:B------:R-:W2:Y:S01]  /*0680*/  SHFL.IDX PT, R2, R65, RZ, 0x1f ;  /* 0x00001fff41027589 */ /* 0x000ea200000e0000 */
[----:B------:R-:W-:Y:S01]  /*0690*/  NOP ;  /* 0x0000000000007918 */ /* 0x000fe20000000000 */
[----:B--2---:R-:W-:-:S13]  /*06a0*/  ISETP.NE.AND P0, PT, R2, 0x1, PT ;  /* 0x000000010200780c */ /* 0x004fda0003f05270 */
[----:B------:R-:W-:Y:S05]  /*06b0*/  @P0 BRA `(.L_x_10) ;  /* 0x0000000000500947 */ /* 0x000fea0003800000 */
[----:B------:R-:W2:Y:S01]  /*06c0*/  S2UR UR7, SR_CgaCtaId ;  /* 0x00000000000779c3 */ /* 0x000ea20000008800 */
[----:B------:R-:W-:Y:S01]  /*06d0*/  UMOV UR9, 0x400 ;  /* 0x0000040000097882 */ /* 0x000fe20000000000 */
[----:B-1----:R-:W-:Y:S01]  /*06e0*/  UMOV UR5, 0x20 ;  /* 0x0000002000057882 */ /* 0x002fe20000000000 */
[----:B------:R-:W-:Y:S01]  /*06f0*/  UMOV UR4, 0x80 ;  /* 0x0000008000047882 */ /* 0x000fe20000000000 */
[----:B------:R-:W-:-:S04]  /*0700*/  UIADD3 UR10, UPT, UPT, -UR5, 0x100000, URZ ;  /* 0x00100000050a7890 */ /* 0x000fc8000fffe1ff */
[----:B------:R-:W-:Y:S02]  /*0710*/  USHF.L.U32 UR11, UR10, 0xb, URZ ;  /* 0x0000000b0a0b7899 */ /* 0x000fe400080006ff */
[----:B------:R-:W-:Y:S02]  /*0720*/  USHF.L.U32 UR10, UR10, 0x1, URZ ;  /* 0x000000010a0a7899 */ /* 0x000fe400080006ff */
[----:B------:R-:W-:-:S04]  /*0730*/  UIADD3 UR4, UPT, UPT, -UR4, 0x100000, URZ ;  /* 0x0010000004047890 */ /* 0x000fc8000fffe1ff */
[----:B------:R-:W-:Y:S02]  /*0740*/  USHF.L.U32 UR5, UR4, 0xb, URZ ;  /* 0x0000000b04057899 */ /* 0x000fe400080006ff */
[----:B------:R-:W-:Y:S01]  /*0750*/  USHF.L.U32 UR4, UR4, 0x1, URZ ;  /* 0x0000000104047899 */ /* 0x000fe200080006ff */
[----:B------:R-:W-:Y:S01]  /*0760*/  ELECT P0, URZ, PT ;  /* 0x0000000000ff782f */ /* 0x000fe20003800000 */
[----:B--2---:R-:W-:Y:S01]  /*0770*/  ULEA UR7, UR7, UR9, 0x18 ;  /* 0x0000000907077291 */ /* 0x004fe2000f8ec0ff */
[----:B------:R-:W1:Y:S11]  /*0780*/  FENCE.VIEW.ASYNC.S ;  /* 0x00000000000073c6 */ /* 0x000e760000000000 */
[----:B-1----:R2:W1:Y:S01]  /*0790*/  SYNCS.EXCH.64 URZ, [UR7+0x60], UR10 ;  /* 0x0000600a07ff75b2 */ /* 0x0024620008000100 */
[----:B------:R2:W1:Y:S01]  /*07a0*/  SYNCS.EXCH.64 URZ, [UR7+0x78], UR4 ;  /* 0x0000780407ff75b2 */ /* 0x0004620008000100 */
[----:B------:R2:W1:Y:S01]  /*07b0*/  SYNCS.EXCH.64 URZ, [UR7+0x68], UR10 ;  /* 0x0000680a07ff75b2 */ /* 0x0004620008000100 */
[----:B------:R2:W1:Y:S01]  /*07c0*/  SYNCS.EXCH.64 URZ, [UR7+0x80], UR4 ;  /* 0x0000800407ff75b2 */ /* 0x0004620008000100 */
[----:B------:R2:W1:Y:S01]  /*07d0*/  SYNCS.EXCH.64 URZ, [UR7+0x70], UR10 ;  /* 0x0000700a07ff75b2 */ /* 0x0004620008000100 */
[----:B------:R2:W1:Y:S02]  /*07e0*/  SYNCS.EXCH.64 URZ, [UR7+0x88], UR4 ;  /* 0x0000880407ff75b2 */ /* 0x0004640008000100 */
[----:B--2---:R-:W-:Y:S01]  /*07f0*/  NOP ;  /* 0x0000000000007918 */ /* 0x004fe20000000000 */
.L_x_10:
[----:B------:R-:W2:Y:S01]  /*0800*/  SHFL.IDX PT, R2, R65, RZ, 0x1f ;  /* 0x00001fff41027589 */ /* 0x000ea200000e0000 */
[----:B------:R-:W-:Y:S01]  /*0810*/  NOP ;  /* 0x0000000000007918 */ /* 0x000fe20000000000 */
[----:B--2---:R-:W-:-:S13]  /*0820*/  ISETP.NE.AND P0, PT, R2, 0x3, PT ;  /* 0x000000030200780c */ /* 0x004fda0003f05270 */
[----:B------:R-:W-:Y:S05]  /*0830*/  @P0 BRA `(.L_x_11) ;  /* 0x0000000000300947 */ /* 0x000fea0003800000 */
[----:B-1----:R-:W1:Y:S01]  /*0840*/  S2UR UR5, SR_CgaCtaId ;  /* 0x00000000000579c3 */ /* 0x002e620000008800 */
        /* <DEDUP_REMOVED lines=8> */
[----:B-1----:R2:W1:Y:S01]  /*08d0*/  SYNCS.EXCH.64 URZ, [UR5+0x90], UR10 ;  /* 0x0000900a05ff75b2 */ /* 0x0024620008000100 */
[----:B------:R2:W1:Y:S02]  /*08e0*/  SYNCS.EXCH.64 URZ, [UR5+0x98], UR10 ;  /* 0x0000980a05ff75b2 */ /* 0x0004640008000100 */
[----:B--2---:R-:W-:Y:S01]  /*08f0*/  NOP ;  /* 0x0000000000007918 */ /* 0x004fe20000000000 */
.L_x_11:
[----:B------:R-:W2:Y:S01]  /*0900*/  SHFL.IDX PT, R2, R65, RZ, 0x1f ;  /* 0x00001fff41027589 */ /* 0x000ea200000e0000 */
[----:B------:R-:W-:Y:S01]  /*0910*/  NOP ;  /* 0x0000000000007918 */ /* 0x000fe20000000000 */
[----:B--2---:R-:W-:-:S13]  /*0920*/  ISETP.NE.AND P0, PT, R2, 0x4, PT ;  /* 0x000000040200780c */ /* 0x004fda0003f05270 */
[----:B------:R-:W-:Y:S05]  /*0930*/  @P0 BRA `(.L_x_12) ;  /* 0x00000000004c0947 */ /* 0x000fea0003800000 */
[----:B-1----:R-:W1:Y:S01]  /*0940*/  S2UR UR5, SR_CgaCtaId ;  /* 0x00000000000579c3 */ /* 0x002e620000008800 */
[----:B------:R-:W-:Y:S01]  /*0950*/  UMOV UR9, 0x100 ;  /* 0x0000010000097882 */ /* 0x000fe20000000000 */
[----:B------:R-:W-:Y:S01]  /*0960*/  UMOV UR7, 0x400 ;  /* 0x0000040000077882 */ /* 0x000fe20000000000 */
[----:B------:R-:W-:Y:S01]  /*0970*/  USEL UR9, UR9, 0xe0, UP2 ;  /* 0x000000e009097887 */ /* 0x000fe20009000000 */
[----:B------:R-:W-:Y:S01]  /*0980*/  UMOV UR4, 0x1 ;  /* 0x0000000100047882 */ /* 0x000fe20000000000 */
[----:B------:R-:W-:Y:S01]  /*0990*/  ELECT P0, URZ, PT ;  /* 0x0000000000ff782f */ /* 0x000fe20003800000 */
[----:B------:R-:W-:-:S04]  /*09a0*/  UIADD3 UR10, UPT, UPT, -UR4, 0x100000, URZ ;  /* 0x00100000040a7890 */ /* 0x000fc8000fffe1ff */
[----:B------:R-:W-:Y:S02]  /*09b0*/  USHF.L.U32 UR11, UR10, 0xb, URZ ;  /* 0x0000000b0a0b7899 */ /* 0x000fe400080006ff */
[----:B------:R-:W-:Y:S02]  /*09c0*/  USHF.L.U32 UR10, UR10, 0x1, URZ ;  /* 0x000000010a0a7899 */ /* 0x000fe400080006ff */
[----:B------:R-:W-:-:S04]  /*09d0*/  UIADD3 UR12, UPT, UPT, -UR9, 0x100000, URZ ;  /* 0x00100000090c7890 */ /* 0x000fc8000fffe1ff */
[----:B------:R-:W-:Y:S02]  /*09e0*/  USHF.L.U32 UR13, UR12, 0xb, URZ ;  /* 0x0000000b0c0d7899 */ /* 0x000fe400080006ff */
[----:B------:R-:W-:Y:S02]  /*09f0*/  USHF.L.U32 UR12, UR12, 0x1, URZ ;  /* 0x000000010c0c7899 */ /* 0x000fe400080006ff */
[----:B-1----:R-:W-:Y:S01]  /*0a00*/  ULEA UR5, UR5, UR7, 0x18 ;  /* 0x0000000705057291 */ /* 0x002fe2000f8ec0ff */
[----:B------:R-:W1:Y:S11]  /*0a10*/  FENCE.VIEW.ASYNC.S ;  /* 0x00000000000073c6 */ /* 0x000e760000000000 */
[----:B-1----:R2:W1:Y:S01]  /*0a20*/  SYNCS.EXCH.64 URZ, [UR5+0xa0], UR10 ;  /* 0x0000a00a05ff75b2 */ /* 0x0024620008000100 */
[----:B------:R2:W1:Y:S01]  /*0a30*/  SYNCS.EXCH.64 URZ, [UR5+0xb0], UR12 ;  /* 0x0000b00c05ff75b2 */ /* 0x0004620008000100 */
[----:B------:R2:W1:Y:S01]  /*0a40*/  SYNCS.EXCH.64 URZ, [UR5+0xa8], UR10 ;  /* 0x0000a80a05ff75b2 */ /* 0x0004620008000100 */
[----:B------:R2:W1:Y:S02]  /*0a50*/  SYNCS.EXCH.64 URZ, [UR5+0xb8], UR12 ;  /* 0x0000b80c05ff75b2 */ /* 0x0004640008000100 */
[----:B--2---:R-:W-:Y:S01]  /*0a60*/  NOP ;  /* 0x0000000000007918 */ /* 0x004fe20000000000 */
.L_x_12:
        /* <DEDUP_REMOVED lines=22> */
[----:B------:R2:W1:Y:S01]  /*0bd0*/  SYNCS.EXCH.64 URZ, [UR7+0xf0], UR4 ;  /* 0x0000f00407ff75b2 */ /* 0x0004620008000100 */
[----:B------:R2:W1:Y:S01]  /*0be0*/  SYNCS.EXCH.64 URZ, [UR7+0xd8], UR10 ;  /* 0x0000d80a07ff75b2 */ /* 0x0004620008000100 */
[----:B------:R2:W1:Y:S02]  /*0bf0*/  SYNCS.EXCH.64 URZ, [UR7+0xf8], UR4 ;  /* 0x0000f80407ff75b2 */ /* 0x0004640008000100 */
[----:B--2---:R-:W-:Y:S01]  /*0c00*/  NOP ;  /* 0x0000000000007918 */ /* 0x004fe20000000000 */
.L_x_13:
        /* <DEDUP_REMOVED lines=18> */
.L_x_14:
[----:B-1----:R-:W1:Y:S01]  /*0d30*/  S2UR UR5, SR_CTAID.X ;  /* 0x00000000000579c3 */ /* 0x002e620000002500 */
[----:B------:R-:W-:-:S05]  /*0d40*/  CS2R.32 R59, SR_CgaSize ;  /* 0x00000000003b7805 */ /* 0x000fca0000008a00 */
[----:B------:R-:W-:-:S05]  /*0d50*/  IMAD R59, R59, -0xa0, RZ ;  /* 0xffffff603b3b7824 */ /* 0x000fca00078e02ff */
[----:B------:R-:W-:-:S14]  /*0d60*/  R2UR UR9, R59 ;  /* 0x000000003b0972ca */ /* 0x000fdc00000e0000 */
[----:B------:R-:W2:Y:S01]  /*0d70*/  LDCU UR9, c[0x0][UR9+0x2b0] ;  /* 0x00005600090977ac */ /* 0x000ea20008000800 */
[----:B------:R-:W-:Y:S01]  /*0d80*/  NOP ;  /* 0x0000000000007918 */ /* 0x000fe20000000000 */
[----:B------:R-:W-:-:S05]  /*0d90*/  CS2R.32 R59, SR_CgaSize ;  /* 0x00000000003b7805 */ /* 0x000fca0000008a00 */
[----:B------:R-:W-:-:S05]  /*0da0*/  IMAD R59, R59, -0xa0, RZ ;  /* 0xffffff603b3b7824 */ /* 0x000fca00078e02ff */
[----:B------:R-:W-:-:S14]  /*0db0*/  R2UR UR7, R59 ;  /* 0x000000003b0772ca */ /* 0x000fdc00000e0000 */
[----:B------:R-:W3:Y:S01]  /*0dc0*/  LDCU UR7, c[0x0][UR7+0x2b4] ;  /* 0x00005680070777ac */ /* 0x000ee20008000800 */
[----:B------:R-:W4:Y:S08]  /*0dd0*/  S2UR UR4, SR_CTAID.Y ;  /* 0x00000000000479c3 */ /* 0x000f300000002600 */
[----:B------:R-:W3:Y:S01]  /*0de0*/  LDC R10, c[0x0][0xb24] ;  /* 0x0002c900ff0a7b82 */ /* 0x000ee20000000800 */
[----:B-1----:R-:W-:-:S02]  /*0df0*/  I2FP.F32.U32 R59, UR5 ;  /* 0x00000005003b7c45 */ /* 0x002fc40008201000 */
[----:B------:R-:W-:-:S05]  /*0e00*/  CS2R.32 R3, SR_CgaSize ;  /* 0x0000000000037805 */ /* 0x000fca0000008a00 */
[----:B------:R-:W-:-:S06]  /*0e10*/  IMAD R3, R3, -0xa0, RZ ;  /* 0xffffff6003037824 */ /* 0x000fcc00078e02ff */
[----:B------:R-:W1:Y:S01]  /*0e20*/  LDC R3, c[0x0][R3+0x2a0] ;  /* 0x0000a80003037b82 */ /* 0x000e620000000800 */
[----:B------:R-:W-:Y:S01]  /*0e30*/  MOV R21, UR5 ;  /* 0x0000000500157c02 */ /* 0x000fe20008000f00 */
[----:B--2---:R-:W-:Y:S01]  /*0e40*/  FMUL R59, R59, UR9 ;  /* 0x000000093b3b7c20 */ /* 0x004fe20008400000 */
[----:B----4-:R-:W-:Y:S02]  /*0e50*/  I2FP.F32.U32 R58, UR4 ;  /* 0x00000004003a7c45 */ /* 0x010fe40008201000 */
[----:B------:R-:W-:-:S05]  /*0e60*/  CS2R.32 R2, SR_CgaSize ;  /* 0x0000000000027805 */ /* 0x000fca0000008a00 */
[----:B------:R-:W-:-:S06]  /*0e70*/  IMAD R2, R2, -0xa0, RZ ;  /* 0xffffff6002027824 */ /* 0x000fcc00078e02ff */
[----:B------:R-:W2:Y:S01]  /*0e80*/  LDC R2, c[0x0][R2+0x2a4] ;  /* 0x0000a90002027b82 */ /* 0x000ea20000000800 */
[----:B------:R-:W-:Y:S01]  /*0e90*/  MOV R20, UR4 ;  /* 0x0000000400147c02 */ /* 0x000fe20008000f00 */
[----:B------:R-:W4:Y:S01]  /*0ea0*/  F2I.U32.TRUNC.NTZ R59, R59 ;  /* 0x0000003b003b7305 */ /* 0x000f22000020f000 */
[----:B---3--:R-:W-:-:S05]  /*0eb0*/  FMUL R58, R58, UR7 ;  /* 0x000000073a3a7c20 */ /* 0x008fca0008400000 */
[----:B------:R-:W-:Y:S01]  /*0ec0*/  BAR.SYNC.DEFER_BLOCKING 0x0 ;  /* 0x0000000000007b1d */ /* 0x000fe20000010000 */
[----:B------:R-:W-:-:S05]  /*0ed0*/  ISETP.GE.AND P0, PT, R10, 0x1, PT ;  /* 0x000000010a00780c */ /* 0x000fca0003f06270 */
[----:B------:R-:W3:Y:S02]  /*0ee0*/  F2I.U32.TRUNC.NTZ R58, R58 ;  /* 0x0000003a003a7305 */ /* 0x000ee4000020f000 */
[----:B------:R-:W2:Y:S01]  /*0ef0*/  S2UR UR36, SR_CTAID.Z ;  /* 0x00000000002479c3 */ /* 0x000ea20000002700 */
[----:B----4-:R-:W-:-:S05]  /*0f00*/  IADD3 R59, PT, PT, -R59, RZ, RZ ;  /* 0x000000ff3b3b7210 */ /* 0x010fca0007ffe1ff */
[----:B-1----:R-:W-:Y:S01]  /*0f10*/  IMAD R59, R3, R59, UR5 ;  /* 0x00000005033b7e24 */ /* 0x002fe2000f8e023b */
[----:B---3--:R-:W-:-:S05]  /*0f20*/  IADD3 R58, PT, PT, -R58, RZ, RZ ;  /* 0x000000ff3a3a7210 */ /* 0x008fca0007ffe1ff */
[----:B--2---:R-:W-:Y:S01]  /*0f30*/  IMAD R58, R2, R58, UR4 ;  /* 0x00000004023a7e24 */ /* 0x004fe2000f8e023a */
[----:B------:R-:W-:Y:S06]  /*0f40*/  @!P0 BRA `(.L_x_15) ;  /* 0x0000000000b88947 */ /* 0x000fec0003800000 */
[----:B------:R-:W1:Y:S01]  /*0f50*/  LDC.64 R4, c[0x0][0xb18] ;  /* 0x0002c600ff047b82 */ /* 0x000e620000000a00 */
[----:B------:R-:W-:-:S07]  /*0f60*/  ISETP.NE.AND P0, PT, R10, 0x1, PT ;  /* 0x000000010a00780c */ /* 0x000fce0003f05270 */
[----:B------:R-:W2:Y:S08]  /*0f70*/  LDC R9, c[0x0][0xb0c] ;  /* 0x0002c300ff097b82 */ /* 0x000eb00000000800 */
[----:B------:R-:W3:Y:S08]  /*0f80*/  LDC R12, c[0x0][0x370] ;  /* 0x0000dc00ff0c7b82 */ /* 0x000ef00000000800 */
[----:B------:R-:W4:Y:S01]  /*0f90*/  LDC R11, c[0x0][0x374] ;  /* 0x0000dd00ff0b7b82 */ /* 0x000f220000000800 */
[----:B-1----:R-:W-:-:S07]  /*0fa0*/  ISETP.NE.AND P1, PT, R4, 0x1, PT ;  /* 0x000000010400780c */ /* 0x002fce0003f25270 */
[----:B------:R-:W3:Y:S01]  /*0fb0*/  LDC.64 R6, c[0x0][0xb10] ;  /* 0x0002c400ff067b82 */ /* 0x000ee20000000a00 */
[----:B--2---:R-:W-:-:S07]  /*0fc0*/  ISETP.NE.AND P2, PT, R9, 0x1, PT ;  /* 0x000000010900780c */ /* 0x004fce0003f45270 */
[----:B------:R-:W1:Y:S08]  /*0fd0*/  LDC R8, c[0x0][0xb20] ;  /* 0x0002c800ff087b82 */ /* 0x000e700000000800 */
[----:B------:R-:W2:Y:S01]  /*0fe0*/  LDC.64 R2, c[0x0][0xb28] ;  /* 0x0002ca00ff027b82 */ /* 0x000ea20000000a00 */
[----:B----4-:R-:W-:-:S04]  /*0ff0*/  IMAD.HI.U32 R13, R11, R5, RZ ;  /* 0x000000050b0d7227 */ /* 0x010fc800078e00ff */
[----:B------:R-:W-:-:S04]  /*1000*/  IMAD.HI.U32 R5, R20, R5, RZ ;  /* 0x0000000514057227 */ /* 0x000fc800078e00ff */
[----:B---3--:R-:W-:-:S05]  /*1010*/  IMAD.HI.U32 R14, R12, R6, RZ ;  /* 0x000000060c0e7227 */ /* 0x008fca00078e00ff */
[-C--:B------:R-:W-:Y:S01]  /*1020*/  @P2 SHF.R.U32.HI R12, RZ, R7.reuse, R14 ;  /* 0x00000007ff0c2219 */ /* 0x080fe2000001160e */
[----:B------:R-:W-:Y:S01]  /*1030*/  IMAD.HI.U32 R14, R21, R6, RZ ;  /* 0x00000006150e7227 */ /* 0x000fe200078e00ff */
[-C--:B-1----:R-:W-:Y:S02]  /*1040*/  @P1 SHF.R.U32.HI R11, RZ, R8.reuse, R13 ;  /* 0x00000008ff0b1219 */ /* 0x082fe4000001160d */
[----:B------:R-:W-:Y:S02]  /*1050*/  SHF.R.U32.HI R5, RZ, R8, R5 ;  /* 0x00000008ff057219 */ /* 0x000fe40000011605 */
[----:B------:R-:W-:Y:S02]  /*1060*/  SHF.R.U32.HI R14, RZ, R7, R14 ;  /* 0x00000007ff0e7219 */ /* 0x000fe4000001160e */
[----:B------:R-:W-:Y:S01]  /*1070*/  SEL R5, R20, R5, !P1 ;  /* 0x0000000514057207 */ /* 0x000fe20004800000 */
[----:B--2---:R-:W-:Y:S01]  /*1080*/  IMAD.HI.U32 R13, R11, R2, RZ ;  /* 0x000000020b0d7227 */ /* 0x004fe200078e00ff */
[----:B------:R-:W-:-:S03]  /*1090*/  SEL R14, R21, R14, !P2 ;  /* 0x0000000e150e7207 */ /* 0x000fc60005000000 */
[----:B------:R-:W-:Y:S01]  /*10a0*/  IMAD.HI.U32 R6, R12, R2, RZ ;  /* 0x000000020c067227 */ /* 0x000fe200078e00ff */
[----:B------:R-:W-:-:S04]  /*10b0*/  @P0 SHF.R.U32.HI R11, RZ, R3, R13 ;  /* 0x00000003ff0b0219 */ /* 0x000fc8000001160d */
[----:B------:R-:W-:Y:S01]  /*10c0*/  @P0 SHF.R.U32.HI R12, RZ, R3, R6 ;  /* 0x00000003ff0c0219 */ /* 0x000fe20000011606 */
[----:B------:R-:W-:-:S04]  /*10d0*/  IMAD R11, R11, R10, RZ ;  /* 0x0000000a0b0b7224 */ /* 0x000fc800078e02ff */
[----:B------:R-:W-:Y:S01]  /*10e0*/  IMAD R6, R12, R10, RZ ;  /* 0x0000000a0c067224 */ /* 0x000fe200078e02ff */
[----:B------:R-:W-:-:S04]  /*10f0*/  ISETP.GE.AND P1, PT, R5, R11, PT ;  /* 0x0000000b0500720c */ /* 0x000fc80003f26270 */
[----:B------:R-:W-:Y:S01]  /*1100*/  ISETP.GE.OR P1, PT, R14, R6, P1 ;  /* 0x000000060e00720c */ /* 0x000fe20000f26670 */
[----:B------:R-:W-:-:S05]  /*1110*/  IMAD.HI.U32 R6, R5, R2, RZ ;  /* 0x0000000205067227 */ /* 0x000fca00078e00ff */
[----:B------:R-:W-:-:S04]  /*1120*/  SHF.R.U32.HI R6, RZ, R3, R6 ;  /* 0x00000003ff067219 */ /* 0x000fc80000011606 */
[----:B------:R-:W-:-:S03]  /*1130*/  SEL R6, R5, R6, !P0 ;  /* 0x0000000605067207 */ /* 0x000fc60004000000 */
[----:B------:R-:W-:Y:S01]  /*1140*/  @!P1 IMAD.HI.U32 R7, R14, R2, RZ ;  /* 0x000000020e079227 */ /* 0x000fe200078e00ff */
[----:B------:R-:W-:-:S04]  /*1150*/  IADD3 R2, PT, PT, -R6, RZ, RZ ;  /* 0x000000ff06027210 */ /* 0x000fc80007ffe1ff */
[----:B------:R-:W-:Y:S01]  /*1160*/  @!P1 SHF.R.U32.HI R3, RZ, R3, R7 ;  /* 0x00000003ff039219 */ /* 0x000fe20000011607 */
[----:B------:R-:W-:Y:S01]  /*1170*/  IMAD R2, R10, R2, R5 ;  /* 0x000000020a027224 */ /* 0x000fe200078e0205 */
[----:B------:R-:W-:Y:S02]  /*1180*/  IADD3 R7, PT, PT, -R5, RZ, RZ ;  /* 0x000000ff05077210 */ /* 0x000fe40007ffe1ff */
[----:B------:R-:W-:-:S03]  /*1190*/  @!P1 SEL R3, R14, R3, !P0 ;  /* 0x000000030e039207 */ /* 0x000fc60004000000 */
[----:B------:R-:W-:Y:S02]  /*11a0*/  IMAD R7, R4, R7, R20 ;  /* 0x0000000704077224 */ /* 0x000fe400078e0214 */
[--C-:B------:R-:W-:Y:S02]  /*11b0*/  @!P1 IMAD.IADD R6, R6, 0x1, -R3.reuse ;  /* 0x0000000106069824 */ /* 0x100fe400078e0a03 */
[----:B------:R-:W-:Y:S01]  /*11c0*/  @!P1 IMAD R3, R2, R12, R3 ;  /* 0x0000000c02039224 */ /* 0x000fe200078e0203 */
[----:B------:R-:W-:Y:S01]  /*11d0*/  IADD3 R2, PT, PT, -R14, RZ, RZ ;  /* 0x000000ff0e027210 */ /* 0x000fe20007ffe1ff */
[----:B------:R-:W-:Y:S02]  /*11e0*/  @!P1 IMAD R5, R6, R10, R14 ;  /* 0x0000000a06059224 */ /* 0x000fe400078e020e */
[----:B------:R-:W-:Y:S02]  /*11f0*/  @!P1 IMAD.MOV.U32 R14, RZ, RZ, R3 ;  /* 0x000000ffff0e9224 */ /* 0x000fe400078e0003 */
[----:B------:R-:W-:-:S02]  /*1200*/  IMAD R2, R9, R2, R21 ;  /* 0x0000000209027224 */ /* 0x000fc400078e0215 */
[----:B------:R-:W-:Y:S02]  /*1210*/  IMAD R20, R5, R4, R7 ;  /* 0x0000000405147224 */ /* 0x000fe400078e0207 */
[----:B------:R-:W-:Y:S02]  /*1220*/  IMAD R21, R14, R9, R2 ;  /* 0x000000090e157224 */ /* 0x000fe400078e0202 */
.L_x_15:
[----:B------:R-:W1:Y:S01]  /*1230*/  LDCU UR4, c[0x0][0xb30] ;  /* 0x00016600ff0477ac */ /* 0x000e620008000800 */
[----:B------:R-:W2:Y:S08]  /*1240*/  S2UR UR37, SR_CgaCtaId ;  /* 0x00000000002579c3 */ /* 0x000eb00000008800 */
[----:B------:R-:W3:Y:S01]  /*1250*/  LDC R26, c[0x0][0xb24] ;  /* 0x0002c900ff1a7b82 */ /* 0x000ee20000000800 */
[----:B-1----:R-:W-:-:S09]  /*1260*/  UISETP.NE.AND UP1, UPT, UR4, 0x1, UPT ;  /* 0x000000010400788c */ /* 0x002fd2000bf25270 */
[----:B--2---:R-:W-:Y:S05]  /*1270*/  BRA.U UP1, `(.L_x_16) ;  /* 0x0000000101407547 */ /* 0x004fea000b800000 */
[----:B------:R-:W1:Y:S08]  /*1280*/  LDC.64 R4, c[0x0][0xb10] ;  /* 0x0002c400ff047b82 */ /* 0x000e700000000a00 */
[----:B------:R-:W2:Y:S08]  /*1290*/  LDC.64 R2, c[0x0][0xb18] ;  /* 0x0002c600ff027b82 */ /* 0x000eb00000000a00 */
[----:B------:R-:W4:Y:S08]  /*12a0*/  LDC R6, c[0x0][0xb20] ;  /* 0x0002c800ff067b82 */ /* 0x000f300000000800 */
[----:B------:R-:W3:Y:S01]  /*12b0*/  LDC R7, c[0x0][0xb0c] ;  /* 0x0002c300ff077b82 */ /* 0x000ee20000000800 */
[----:B-1----:R-:W-:-:S05]  /*12c0*/  IMAD.HI.U32 R4, R21, R4, RZ ;  /* 0x0000000415047227 */ /* 0x002fca00078e00ff */
[----:B------:R-:W-:Y:S01]  /*12d0*/  SHF.R.U32.HI R4, RZ, R5, R4 ;  /* 0x00000005ff047219 */ /* 0x000fe20000011604 */
[----:B--2---:R-:W-:Y:S01]  /*12e0*/  IMAD.HI.U32 R3, R20, R3, RZ ;  /* 0x0000000314037227 */ /* 0x004fe200078e00ff */
[----:B------:R-:W-:-:S04]  /*12f0*/  ISETP.NE.AND P0, PT, R2, 0x1, PT ;  /* 0x000000010200780c */ /* 0x000fc80003f05270 */
[----:B----4-:R-:W-:-:S04]  /*1300*/  SHF.R.U32.HI R3, RZ, R6, R3 ;  /* 0x00000006ff037219 */ /* 0x010fc80000011603 */
[----:B------:R-:W-:Y:S02]  /*1310*/  SEL R3, R20, R3, !P0 ;  /* 0x0000000314037207 */ /* 0x000fe40004000000 */
[----:B---3--:R-:W-:-:S04]  /*1320*/  ISETP.NE.AND P1, PT, R7, 0x1, PT ;  /* 0x000000010700780c */ /* 0x008fc80003f25270 */
[----:B------:R-:W-:-:S05]  /*1330*/  SEL R4, R21, R4, !P1 ;  /* 0x0000000415047207 */ /* 0x000fca0004800000 */
[----:B------:R-:W-:Y:S02]  /*1340*/  IMAD.IADD R5, R3, 0x1, -R4 ;  /* 0x0000000103057824 */ /* 0x000fe400078e0a04 */
[----:B------:R-:W-:Y:S02]  /*1350*/  IMAD.IADD R3, R4, 0x1, -R3 ;  /* 0x0000000104037824 */ /* 0x000fe400078e0a03 */
[----:B------:R-:W-:Y:S02]  /*1360*/  IMAD R21, R5, R7, R21 ;  /* 0x0000000705157224 */ /* 0x000fe400078e0215 */
[----:B------:R-:W-:-:S07]  /*1370*/  IMAD R20, R3, R2, R20 ;  /* 0x0000000203147224 */ /* 0x000fce00078e0214 */
.L_x_16:
[----:B------:R-:W-:Y:S01]  /*1380*/  BAR.SYNC.DEFER_BLOCKING 0x0 ;  /* 0x0000000000007b1d */ /* 0x000fe20000010000 */
[----:B------:R-:W-:Y:S01]  /*1390*/  UISETP.NE.AND UP1, UPT, UR8, 0x2, UPT ;  /* 0x000000020800788c */ /* 0x000fe2000bf25270 */
[----:B------:R-:W-:Y:S02]  /*13a0*/  ISETP.NE.OR P5, PT, R0, 0x2, !P5 ;  /* 0x000000020000780c */ /* 0x000fe40006fa5670 */
[----:B------:R-:W-:-:S06]  /*13b0*/  LOP3.LUT R2, R70, 0x1f, RZ, 0xc0, !PT ;  /* 0x0000001f46027812 */ /* 0x000fcc00078ec0ff */
[----:B------:R-:W-:Y:S05]  /*13c0*/  BRA.U UP1, `(.L_x_17) ;  /* 0x0000001101f47547 */ /* 0x000fea000b800000 */
[----:B------:R-:W1:Y:S01]  /*13d0*/  LDCU UR13, c[0x0][0x38c] ;  /* 0x00007180ff0d77ac */ /* 0x000e620008000800 */
[----:B------:R-:W2:Y:S01]  /*13e0*/  LDC R8, c[0x0][0x370] ;  /* 0x0000dc00ff087b82 */ /* 0x000ea20000000800 */
[----:B------:R-:W-:Y:S01]  /*13f0*/  PLOP3.LUT P1, PT, PT, PT, UP2, 0x80, 0x8 ;  /* 0x000000000008781c */ /* 0x000fe20003f2f028 */
[----:B------:R-:W-:Y:S01]  /*1400*/  IMAD.MOV.U32 R15, RZ, RZ, 0x1 ;  /* 0x00000001ff0f7424 */ /* 0x000fe200078e00ff */
[----:B------:R-:W-:Y:S01]  /*1410*/  ISETP.EQ.OR P4, PT, R2, RZ, P5 ;  /* 0x000000ff0200720c */ /* 0x000fe20002f82670 */
[----:B------:R-:W-:Y:S01]  /*1420*/  IMAD.MOV.U32 R14, RZ, RZ, RZ ;  /* 0x000000ffff0e7224 */ /* 0x000fe200078e00ff */
[----:B------:R-:W-:Y:S02]  /*1430*/  PLOP3.LUT P1, PT, P1, PT, PT, 0x8, 0x80 ;  /* 0x000000000080781c */ /* 0x000fe40000f2e170 */
[----:B------:R-:W-:Y:S01]  /*1440*/  CS2R R12, SRZ ;  /* 0x00000000000c7805 */ /* 0x000fe2000001ff00 */
[----:B------:R-:W-:Y:S01]  /*1450*/  IMAD.MOV.U32 R11, RZ, RZ, 0x1 ;  /* 0x00000001ff0b7424 */ /* 0x000fe200078e00ff */
[----:B------:R-:W4:Y:S01]  /*1460*/  LDC R0, c[0x0][0x374] ;  /* 0x0000dd00ff007b82 */ /* 0x000f220000000800 */
[----:B------:R-:W2:Y:S01]  /*1470*/  LDCU.64 UR22, c[0x0][0x348] ;  /* 0x00006900ff1677ac */ /* 0x000ea20008000a00 */
[----:B------:R-:W-:Y:S01]  /*1480*/  UMOV UR6, URZ ;  /* 0x000000ff00067c82 */ /* 0x000fe20008000000 */
[----:B-1----:R-:W-:-:S04]  /*1490*/  UIADD3 UR5, UPT, UPT, UR13, 0x7f, URZ ;  /* 0x0000007f0d057890 */ /* 0x002fc8000fffe0ff */
[----:B------:R-:W-:-:S04]  /*14a0*/  USHF.R.S32.HI UR4, URZ, 0x1f, UR5 ;  /* 0x0000001fff047899 */ /* 0x000fc80008011405 */
[----:B------:R-:W-:-:S04]  /*14b0*/  ULEA.HI UR4, UR4, UR5, URZ, 0x7 ;  /* 0x0000000504047291 */ /* 0x000fc8000f8f38ff */
[----:B------:R-:W-:Y:S02]  /*14c0*/  USHF.R.S32.HI UR15, URZ, 0x7, UR4 ;  /* 0x00000007ff0f7899 */ /* 0x000fe40008011404 */
[----:B------:R-:W-:Y:S02]  /*14d0*/  UIADD3 UR4, UPT, UPT, UR13, -0x1, URZ ;  /* 0xffffffff0d047890 */ /* 0x000fe4000fffe0ff */
[----:B------:R-:W-:Y:S02]  /*14e0*/  UISETP.LT.U32.AND UP0, UPT, UR15, 0x6, UPT ;  /* 0x000000060f00788c */ /* 0x000fe4000bf01070 */
[----:B------:R-:W-:Y:S02]  /*14f0*/  UISETP.GE.U32.AND UP1, UPT, UR4, -0xff, UPT ;  /* 0xffffff010400788c */ /* 0x000fe4000bf26070 */
[----:B------:R-:W-:Y:S02]  /*1500*/  USEL UR14, UR15, 0x6, UP0 ;  /* 0x000000060f0e7887 */ /* 0x000fe40008000000 */
[----:B------:R-:W-:-:S02]  /*1510*/  UIADD3 UR13, UPT, UPT, UR13, 0xfe, URZ ;  /* 0x000000fe0d0d7890 */ /* 0x000fc4000fffe0ff */
[----:B------:R-:W-:Y:S02]  /*1520*/  UIADD3 UR5, UPT, UPT, UR14, -0x1, URZ ;  /* 0xffffffff0e057890 */ /* 0x000fe4000fffe0ff */
[----:B------:R-:W-:-:S03]  /*1530*/  UIADD3 UR7, UPT, UPT, UR15, -UR14, URZ ;  /* 0x8000000e0f077290 */ /* 0x000fc6000fffe0ff */
[----:B------:R-:W-:-:S04]  /*1540*/  @UP1 UIADD3 UR5, UPT, UPT, UR14, URZ, URZ ;  /* 0x000000ff0e051290 */ /* 0x000fc8000fffe0ff */
[----:B--2---:R-:W-:-:S12]  /*1550*/  UIADD3 UR5, UPT, UPT, UR5, 0x1, URZ ;  /* 0x0000000105057890 */ /* 0x004fd8000fffe0ff */
.L_x_35:
[----:B------:R-:W-:Y:S01]  /*1560*/  UISETP.NE.AND UP0, UPT, UR37, URZ, UPT ;  /* 0x000000ff2500728c */ /* 0x000fe2000bf05270 */
[----:B------:R-:W1:Y:S08]  /*1570*/  S2UR UR37, SR_CgaCtaId ;  /* 0x00000000002579c3 */ /* 0x000e700000008800 */
[----:B------:R-:W-:Y:S05]  /*1580*/  BRA.U UP0, `(.L_x_18) ;  /* 0x0000000100347547 */ /* 0x000fea000b800000 */
[----:B------:R-:W2:Y:S01]  /*1590*/  S2R R2, SR_CgaCtaId ;  /* 0x0000000000027919 */ /* 0x000ea20000008800 */
[----:B------:R-:W-:-:S04]  /*15a0*/  MOV R3, 0x400 ;  /* 0x0000040000037802 */ /* 0x000fc80000000f00 */
[----:B--2---:R-:W-:Y:S02]  /*15b0*/  LEA R2, R2, R3, 0x18 ;  /* 0x0000000302027211 */ /* 0x004fe400078ec0ff */
[----:B------:R-:W-:-:S03]  /*15c0*/  SHF.L.U32 R3, R11, 0x1f, RZ ;  /* 0x0000001f0b037819 */ /* 0x000fc600000006ff */
[----:B------:R-:W-:-:S04]  /*15d0*/  IMAD R2, R12, 0x8, R2 ;  /* 0x000000080c027824 */ /* 0x000fc800078e0202 */
[----:B------:R-:W2:Y:S02]  /*15e0*/  SYNCS.PHASECHK.TRANS64.TRYWAIT P0, [R2+URZ+0x110], R3 ;  /* 0x00011003020075a7 */ /* 0x000ea400080011ff */
[----:B--2---:R-:W-:Y:S05]  /*15f0*/  @!P0 BRA `(.L_x_19) ;  /* 0x0000005800f88947 */ /* 0x004fea0003800000 */
.L_x_117:
[----:B------:R-:W-:Y:S01]  /*1600*/  VIADD R12, R12, 0x1 ;  /* 0x000000010c0c7836 */ /* 0x000fe20000000000 */
[----:B------:R2:W-:Y:S04]  /*1610*/  SYNCS.ARRIVE.TRANS64.A1T0 RZ, [R2+URZ+0x100], RZ ;  /* 0x000100ff02ff79a7 */ /* 0x0005e800081000ff */
[----:B------:R-:W-:-:S04]  /*1620*/  ISETP.NE.AND P0, PT, R12, 0x2, PT ;  /* 0x000000020c00780c */ /* 0x000fc80003f05270 */
[----:B------:R-:W-:Y:S02]  /*1630*/  SEL R12, R12, RZ, P0 ;  /* 0x000000ff0c0c7207 */ /* 0x000fe40000000000 */
[----:B--2---:R-:W-:-:S04]  /*1640*/  SEL R2, RZ, 0x1, P0 ;  /* 0x00000001ff027807 */ /* 0x004fc80000000000 */
[----:B------:R-:W-:-:S07]  /*1650*/  LOP3.LUT R11, R11, R2, RZ, 0x3c, !PT ;  /* 0x000000020b0b7212 */ /* 0x000fce00078e3cff */
.L_x_18:
[----:B------:R-:W-:Y:S01]  /*1660*/  UMOV UR4, 0x400 ;  /* 0x0000040000047882 */ /* 0x000fe20000000000 */
[----:B------:R-:W-:Y:S01]  /*1670*/  SHF.L.U32 R2, R15, 0x1f, RZ ;  /* 0x0000001f0f027819 */ /* 0x000fe200000006ff */
[----:B-1----:R-:W-:Y:S01]  /*1680*/  ULEA UR4, UR37, UR4, 0x18 ;  /* 0x0000000425047291 */ /* 0x002fe2000f8ec0ff */
[----:B------:R-:W-:Y:S01]  /*1690*/  R2UR UR35, R21 ;  /* 0x00000000152372ca */ /* 0x000fe200000e0000 */
[----:B------:R-:W-:Y:S01]  /*16a0*/  UISETP.GE.U32.AND UP0, UPT, UR13, 0xff, UPT ;  /* 0x000000ff0d00788c */ /* 0x000fe2000bf06070 */
[----:B------:R-:W-:Y:S01]  /*16b0*/  R2UR UR19, R20 ;  /* 0x00000000141372ca */ /* 0x000fe200000e0000 */
[----:B------:R-:W-:Y:S01]  /*16c0*/  ULEA UR8, UR6, UR4, 0x3 ;  /* 0x0000000406087291 */ /* 0x000fe2000f8e18ff */
[----:B------:R-:W-:-:S08]  /*16d0*/  UMOV UR29, URZ ;  /* 0x000000ff001d7c82 */ /* 0x000fd00008000000 */
[----:B------:R1:W2:Y:S01]  /*16e0*/  SYNCS.PHASECHK.TRANS64.TRYWAIT P0, [UR8+0x30], R2 ;  /* 0x00003002ff0075a7 */ /* 0x0002a20008001108 */
[----:B------:R-:W-:Y:S02]  /*16f0*/  USHF.L.U32 UR35, UR35, 0x6, URZ ;  /* 0x0000000623237899 */ /* 0x000fe400080006ff */
[----:B------:R-:W-:Y:S01]  /*1700*/  USHF.L.U32 UR19, UR19, 0x6, URZ ;  /* 0x0000000613137899 */ /* 0x000fe200080006ff */
[----:B------:R-:W-:Y:S11]  /*1710*/  BRA.U !UP0, `(.L_x_20) ;  /* 0x0000000108d47547 */ /* 0x000ff6000b800000 */
[----:B------:R-:W-:Y:S01]  /*1720*/  UMOV UR21, URZ ;  /* 0x000000ff00157c82 */ /* 0x000fe20008000000 */
[----:B------:R-:W-:-:S05]  /*1730*/  UMOV UR42, UR6 ;  /* 0x00000006002a7c82 */ /* 0x000fca0008000000 */
.L_x_25:
[----:B-1----:R-:W-:Y:S01]  /*1740*/  ULEA UR33, UR42, UR4, 0x3 ;  /* 0x000000042a217291 */ /* 0x002fe2000f8e18ff */
[----:B--2---:R-:W-:Y:S01]  /*1750*/  @!P5 MOV R3, 0x8000 ;  /* 0x000080000003d802 */ /* 0x004fe20000000f00 */
[----:B--2---:R-:W-:Y:S10]  /*1760*/  @P0 BRA `(.L_x_21) ;  /* 0x00000000000c0947 */ /* 0x004ff40003800000 */
[----:B------:R-:W-:-:S04]  /*1770*/  SHF.L.U32 R4, R15, 0x1f, RZ ;  /* 0x0000001f0f047819 */ /* 0x000fc800000006ff */
[----:B------:R-:W2:Y:S02]  /*1780*/  SYNCS.PHASECHK.TRANS64.TRYWAIT P0, [UR33+0x30], R4 ;  /* 0x00003004ff0075a7 */ /* 0x000ea40008001121 */
[----:B--2---:R-:W-:Y:S05]  /*1790*/  @!P0 BRA `(.L_x_22) ;  /* 0x0000005800a48947 */ /* 0x004fea0003800000 */
.L_x_21:
[----:B------:R2:W-:Y:S01]  /*17a0*/  @!P5 SYNCS.ARRIVE.TRANS64 RZ, [UR33], R3 ;  /* 0x00000003ffffd9a7 */ /* 0x0005e20008000021 */
[----:B------:R-:W-:Y:S04]  /*17b0*/  BSSY.RECONVERGENT B0, `(.L_x_23) ;  /* 0x0000003000007945 */ /* 0x000fe80003800200 */
[----:B------:R-:W-:Y:S05]  /*17c0*/  @P4 BRA `(.L_x_24) ;  /* 0x0000000000044947 */ /* 0x000fea0003800000 */
[----:B------:R-:W-:Y:S05]  /*17d0*/  BPT.TRAP 0x1 ;  /* 0x000000040000795c */ /* 0x000fea0000300000 */
.L_x_24:
[----:B------:R-:W-:Y:S05]  /*17e0*/  BSYNC.RECONVERGENT B0 ;  /* 0x0000000000007941 */ /* 0x000fea0003800200 */
.L_x_23:
[----:B------:R-:W-:Y:S02]  /*17f0*/  UIADD3 UR6, UPT, UPT, UR42, 0x1, URZ ;  /* 0x000000012a067890 */ /* 0x000fe4000fffe0ff */
[----:B------:R-:W-:Y:S02]  /*1800*/  UIADD3 UR40, UP1, UPT, UR22, 0x80, URZ ;  /* 0x0000008016287890 */ /* 0x000fe4000ff3e0ff */
[----:B------:R-:W-:Y:S02]  /*1810*/  UISETP.NE.AND UP0, UPT, UR6, 0x6, UPT ;  /* 0x000000060600788c */ /* 0x000fe4000bf05270 */
[----:B------:R-:W-:Y:S02]  /*1820*/  USHF.L.U32 UR34, UR21, 0x7, URZ ;  /* 0x0000000715227899 */ /* 0x000fe400080006ff */
[----:B------:R-:W-:Y:S02]  /*1830*/  USEL UR9, URZ, 0x1, UP0 ;  /* 0x00000001ff097887 */ /* 0x000fe40008000000 */
[----:B------:R-:W-:-:S02]  /*1840*/  USEL UR6, UR6, URZ, UP0 ;  /* 0x000000ff06067287 */ /* 0x000fc40008000000 */
[----:B------:R-:W-:Y:S02]  /*1850*/  UIADD3 UR38, UP0, UPT, UR22, 0x180, URZ ;  /* 0x0000018016267890 */ /* 0x000fe4000ff1e0ff */
[----:B------:R-:W-:Y:S01]  /*1860*/  ULEA UR8, UR6, UR4, 0x3 ;  /* 0x0000000406087291 */ /* 0x000fe2000f8e18ff */
[----:B------:R-:W-:Y:S01]  /*1870*/  LOP3.LUT R15, R15, UR9, RZ, 0x3c, !PT ;  /* 0x000000090f0f7c12 */ /* 0x000fe2000f8e3cff */
[----:B------:R-:W-:Y:S02]  /*1880*/  UIADD3.X UR41, UPT, UPT, URZ, UR23, URZ, UP1, !UPT ;  /* 0x00000017ff297290 */ /* 0x000fe40008ffe4ff */
[----:B------:R-:W-:Y:S01]  /*1890*/  UIADD3 UR26, UPT, UPT, UR34, 0x40, URZ ;  /* 0x00000040221a7890 */ /* 0x000fe2000fffe0ff */
[----:B-1----:R-:W-:Y:S01]  /*18a0*/  SHF.L.U32 R2, R15, 0x1f, RZ ;  /* 0x0000001f0f027819 */ /* 0x002fe200000006ff */
[----:B------:R-:W-:Y:S01]  /*18b0*/  UIADD3.X UR39, UPT, UPT, URZ, UR23, URZ, UP0, !UPT ;  /* 0x00000017ff277290 */ /* 0x000fe200087fe4ff */
[----:B------:R-:W-:Y:S02]  /*18c0*/  UMOV UR30, 0x0 ;  /* 0x00000000001e7882 */ /* 0x000fe40000000000 */
[----:B------:R1:W1:Y:S01]  /*18d0*/  SYNCS.PHASECHK.TRANS64.TRYWAIT P0, [UR8+0x30], R2 ;  /* 0x00003002ff0075a7 */ /* 0x0002620008001108 */
[----:B------:R-:W-:Y:S01]  /*18e0*/  ULEA UR8, UR42, UR4, 0xe ;  /* 0x000000042a087291 */ /* 0x000fe2000f8e70ff */
[----:B------:R-:W-:Y:S01]  /*18f0*/  UMOV UR31, 0x10000000 ;  /* 0x10000000001f7882 */ /* 0x000fe20000000000 */
[----:B------:R-:W-:-:S02]  /*1900*/  UMOV UR25, UR33 ;  /* 0x0000002100197c82 */ /* 0x000fc40008000000 */
[----:B------:R-:W-:Y:S02]  /*1910*/  UIADD3 UR32, UPT, UPT, UR8, 0x3400, URZ ;  /* 0x0000340008207890 */ /* 0x000fe4000fffe0ff */
[----:B------:R-:W-:Y:S02]  /*1920*/  UIADD3 UR24, UPT, UPT, UR8, 0x5400, URZ ;  /* 0x0000540008187890 */ /* 0x000fe4000fffe0ff */
[----:B------:R-:W-:Y:S02]  /*1930*/  UIADD3 UR16, UPT, UPT, UR8, 0x1b400, URZ ;  /* 0x0001b40008107890 */ /* 0x000fe4000fffe0ff */
[----:B------:R-:W-:Y:S01]  /*1940*/  UIADD3 UR8, UPT, UPT, UR8, 0x1d400, URZ ;  /* 0x0001d40008087890 */ /* 0x000fe2000fffe0ff */
[----:B------:R-:W-:Y:S01]  /*1950*/  UMOV UR27, UR35 ;  /* 0x00000023001b7c82 */ /* 0x000fe20008000000 */
[----:B------:R-:W-:Y:S01]  /*1960*/  UMOV UR28, UR36 ;  /* 0x00000024001c7c82 */ /* 0x000fe20008000000 */
[----:B------:R-:W-:Y:S01]  /*1970*/  UMOV UR17, UR33 ;  /* 0x0000002100117c82 */ /* 0x000fe20008000000 */
[----:B------:R-:W-:Y:S01]  /*1980*/  UMOV UR20, UR36 ;  /* 0x0000002400147c82 */ /* 0x000fe20008000000 */
[----:B------:R-:W-:Y:S01]  /*1990*/  UMOV UR18, UR34 ;  /* 0x0000002200127c82 */ /* 0x000fe20008000000 */
[----:B------:R1:W-:Y:S01]  /*19a0*/  UTMALDG.3D [UR32], [UR40], desc[UR30] ;  /* 0x00001e20280075b4 */ /* 0x0003e20008011000 */
[----:B------:R-:W-:Y:S01]  /*19b0*/  UMOV UR11, UR19 ;  /* 0x00000013000b7c82 */ /* 0x000fe20008000000 */
[----:B------:R-:W-:Y:S01]  /*19c0*/  UMOV UR12, UR36 ;  /* 0x00000024000c7c82 */ /* 0x000fe20008000000 */
[----:B------:R-:W-:Y:S01]  /*19d0*/  UMOV UR9, UR33 ;  /* 0x0000002100097c82 */ /* 0x000fe20008000000 */
[----:B------:R-:W-:Y:S01]  /*19e0*/  UMOV UR10, UR26 ;  /* 0x0000001a000a7c82 */ /* 0x000fe20008000000 */
[----:B------:R-:W-:Y:S01]  /*19f0*/  UIADD3 UR21, UPT, UPT, UR21, 0x1, URZ ;  /* 0x0000000115157890 */ /* 0x000fe2000fffe0ff */
[----:B------:R-:W-:Y:S01]  /*1a00*/  UMOV UR29, UR5 ;  /* 0x00000005001d7c82 */ /* 0x000fe20008000000 */
[----:B------:R1:W-:Y:S02]  /*1a10*/  UTMALDG.3D [UR24], [UR40], desc[UR30] ;  /* 0x00001e18280075b4 */ /* 0x0003e40008011000 */
[----:B------:R-:W-:Y:S01]  /*1a20*/  UISETP.NE.AND UP0, UPT, UR21, UR5, UPT ;  /* 0x000000051500728c */ /* 0x000fe2000bf05270 */
[----:B------:R-:W-:Y:S01]  /*1a30*/  UMOV UR42, UR6 ;  /* 0x00000006002a7c82 */ /* 0x000fe20008000000 */
[----:B------:R1:W-:Y:S01]  /*1a40*/  UTMALDG.3D [UR16], [UR38], desc[UR30] ;  /* 0x00001e10260075b4 */ /* 0x0003e20008011000 */
[----:B------:R1:W-:Y:S06]  /*1a50*/  UTMALDG.3D [UR8], [UR38], desc[UR30] ;  /* 0x00001e08260075b4 */ /* 0x0003ec0008011000 */
[----:B------:R-:W-:Y:S05]  /*1a60*/  BRA.U UP0, `(.L_x_25) ;  /* 0xfffffffd00347547 */ /* 0x000fea000b83ffff */
.L_x_20:
[----:B-1----:R-:W-:Y:S01]  /*1a70*/  ULEA UR8, UR6, UR4, 0x3 ;  /* 0x0000000406087291 */ /* 0x002fe2000f8e18ff */
[----:B------:R-:W-:Y:S01]  /*1a80*/  SHF.L.U32 R2, R15, 0x1f, RZ ;  /* 0x0000001f0f027819 */ /* 0x000fe200000006ff */
[----:B------:R-:W-:Y:S01]  /*1a90*/  @!P1 SYNCS.ARRIVE.TRANS64.A1T0 RZ, [UR4+0x98], RZ ;  /* 0x000098ffffff99a7 */ /* 0x000fe20008100004 */
[----:B------:R-:W-:-:S06]  /*1aa0*/  UISETP.GT.AND UP0, UPT, UR15, UR14, UPT ;  /* 0x0000000e0f00728c */ /* 0x000fcc000bf04270 */
[----:B--2---:R1:W2:Y:S03]  /*1ab0*/  SYNCS.PHASECHK.TRANS64.TRYWAIT P0, [UR8+0x30], R2 ;  /* 0x00003002ff0075a7 */ /* 0x0042a60008001108 */
[----:B------:R-:W-:Y:S05]  /*1ac0*/  BRA.U !UP0, `(.L_x_26) ;  /* 0x0000000108d07547 */ /* 0x000fea000b800000 */
[----:B------:R-:W-:Y:S01]  /*1ad0*/  UIADD3 UR21, UPT, UPT, UR7, UR29, URZ ;  /* 0x0000001d07157290 */ /* 0x000fe2000fffe0ff */
[----:B------:R-:W-:-:S11]  /*1ae0*/  UMOV UR42, UR6 ;  /* 0x00000006002a7c82 */ /* 0x000fd60008000000 */
.L_x_31:
[----:B-1----:R-:W-:Y:S01]  /*1af0*/  ULEA UR33, UR42, UR4, 0x3 ;  /* 0x000000042a217291 */ /* 0x002fe2000f8e18ff */
[----:B--2---:R-:W-:Y:S01]  /*1b00*/  @!P5 MOV R3, 0x8000 ;  /* 0x000080000003d802 */ /* 0x004fe20000000f00 */
[----:B--2---:R-:W-:Y:S10]  /*1b10*/  @P0 BRA `(.L_x_27) ;  /* 0x00000000000c0947 */ /* 0x004ff40003800000 */
[----:B------:R-:W-:-:S04]  /*1b20*/  SHF.L.U32 R4, R15, 0x1f, RZ ;  /* 0x0000001f0f047819 */ /* 0x000fc800000006ff */
[----:B------:R-:W2:Y:S02]  /*1b30*/  SYNCS.PHASECHK.TRANS64.TRYWAIT P0, [UR33+0x30], R4 ;  /* 0x00003004ff0075a7 */ /* 0x000ea40008001121 */
[----:B--2---:R-:W-:Y:S05]  /*1b40*/  @!P0 BRA `(.L_x_28) ;  /* 0x0000005400d08947 */ /* 0x004fea0003800000 */
.L_x_27:
[----:B------:R2:W-:Y:S01]  /*1b50*/  @!P5 SYNCS.ARRIVE.TRANS64 RZ, [UR33], R3 ;  /* 0x00000003ffffd9a7 */ /* 0x0005e20008000021 */
[----:B------:R-:W-:Y:S04]  /*1b60*/  BSSY.RECONVERGENT B0, `(.L_x_29) ;  /* 0x0000003000007945 */ /* 0x000fe80003800200 */
[----:B------:R-:W-:Y:S05]  /*1b70*/  @P4 BRA `(.L_x_30) ;  /* 0x0000000000044947 */ /* 0x000fea0003800000 */
[----:B------:R-:W-:Y:S05]  /*1b80*/  BPT.TRAP 0x1 ;  /* 0x000000040000795c */ /* 0x000fea0000300000 */
.L_x_30:
[----:B------:R-:W-:Y:S05]  /*1b90*/  BSYNC.RECONVERGENT B0 ;  /* 0x0000000000007941 */ /* 0x000fea0003800200 */
.L_x_29:
        /* <DEDUP_REMOVED lines=31> */
[----:B------:R-:W-:Y:S01]  /*1d90*/  UMOV UR10, UR26 ;  /* 0x0000001a000a7c82 */ /* 0x000fe20008000000 */
[----:B------:R-:W-:Y:S01]  /*1da0*/  UIADD3 UR29, UPT, UPT, UR29, 0x1, URZ ;  /* 0x000000011d1d7890 */ /* 0x000fe2000fffe0ff */
[----:B------:R1:W-:Y:S01]  /*1db0*/  UTMALDG.3D [UR24], [UR40], desc[UR30] ;  /* 0x00001e18280075b4 */ /* 0x0003e20008011000 */
[----:B------:R-:W-:-:S02]  /*1dc0*/  UMOV UR42, UR6 ;  /* 0x00000006002a7c82 */ /* 0x000fc40008000000 */
[----:B------:R-:W-:Y:S01]  /*1dd0*/  UISETP.NE.AND UP0, UPT, UR29, UR21, UPT ;  /* 0x000000151d00728c */ /* 0x000fe2000bf05270 */
[----:B------:R1:W-:Y:S01]  /*1de0*/  UTMALDG.3D [UR16], [UR38], desc[UR30] ;  /* 0x00001e10260075b4 */ /* 0x0003e20008011000 */
[----:B------:R1:W-:Y:S07]  /*1df0*/  UTMALDG.3D [UR8], [UR38], desc[UR30] ;  /* 0x00001e08260075b4 */ /* 0x0003ee0008011000 */
[----:B------:R-:W-:Y:S05]  /*1e00*/  BRA.U UP0, `(.L_x_31) ;  /* 0xfffffffd00387547 */ /* 0x000fea000b83ffff */
.L_x_26:
[C---:B-1----:R-:W-:Y:S01]  /*1e10*/  LEA R2, R14.reuse, UR4, 0x3 ;  /* 0x000000040e027c11 */ /* 0x042fe2000f8e18ff */
[----:B------:R-:W-:Y:S01]  /*1e20*/  NOP ;  /* 0x0000000000007918 */ /* 0x000fe20000000000 */
[----:B--2---:R-:W-:Y:S02]  /*1e30*/  SHF.L.U32 R3, R13, 0x1f, RZ ;  /* 0x0000001f0d037819 */ /* 0x004fe400000006ff */
[----:B------:R-:W-:Y:S02]  /*1e40*/  LEA R4, R14, UR4, 0x4 ;  /* 0x000000040e047c11 */ /* 0x000fe4000f8e20ff */
[----:B------:R-:W1:Y:S02]  /*1e50*/  SYNCS.PHASECHK.TRANS64.TRYWAIT P0, [R2+URZ+0xa0], R3 ;  /* 0x0000a003020075a7 */ /* 0x000e6400080011ff */
[----:B-1----:R-:W-:Y:S05]  /*1e60*/  @!P0 BRA `(.L_x_32) ;  /* 0x0000005400208947 */ /* 0x002fea0003800000 */
.L_x_120:
[----:B------:R-:W2:Y:S01]  /*1e70*/  LDS.128 R4, [R4+0x130] ;  /* 0x0001300004047984 */ /* 0x000ea20000000c00 */
[----:B---3--:R-:W-:Y:S01]  /*1e80*/  ISETP.GE.AND P0, PT, R26, 0x1, PT ;  /* 0x000000011a00780c */ /* 0x008fe20003f06270 */
[----:B-1----:R-:W-:Y:S01]  /*1e90*/  VIADD R2, R2, 0xb0 ;  /* 0x000000b002027836 */ /* 0x002fe20000000000 */
[----:B------:R-:W-:Y:S01]  /*1ea0*/  @!PT LDS RZ, [RZ] ;  /* 0x00000000fffff984 */ /* 0x000fe20000000800 */
[----:B------:R-:W-:Y:S01]  /*1eb0*/  @!PT LDS RZ, [RZ] ;  /* 0x00000000fffff984 */ /* 0x000fe20000000800 */
[----:B------:R-:W-:Y:S01]  /*1ec0*/  @!PT LDS RZ, [RZ] ;  /* 0x00000000fffff984 */ /* 0x000fe20000000800 */
[----:B------:R-:W-:Y:S01]  /*1ed0*/  @!PT LDS RZ, [RZ] ;  /* 0x00000000fffff984 */ /* 0x000fe20000000800 */
[----:B------:R1:W-:Y:S06]  /*1ee0*/  MEMBAR.ALL.CTA ;  /* 0x0000000000007992 */ /* 0x0003ec0000008000 */
[----:B-1----:R-:W1:Y:S01]  /*1ef0*/  FENCE.VIEW.ASYNC.S ;  /* 0x00000000000073c6 */ /* 0x002e620000000000 */
[----:B------:R-:W-:-:S04]  /*1f00*/  PRMT R2, RZ, 0x654, R2 ;  /* 0x00000654ff027816 */ /* 0x000fc80000000002 */
[----:B-1----:R1:W-:Y:S01]  /*1f10*/  SYNCS.ARRIVE.TRANS64.RED.A1T0 RZ, [R2+URZ], RZ ;  /* 0x000000ff02ff79a7 */ /* 0x0023e200081004ff */
[----:B--2---:R-:W-:-:S13]  /*1f20*/  LOP3.LUT P2, RZ, R6, 0x1, RZ, 0xc0, !PT ;  /* 0x0000000106ff7812 */ /* 0x004fda000784c0ff */
[----:B------:R-:W-:Y:S01]  /*1f30*/  @P2 SHF.R.U32.HI R3, RZ, 0x10, R5 ;  /* 0x00000010ff032819 */ /* 0x000fe20000011605 */
[----:B------:R-:W-:Y:S01]  /*1f40*/  VOTEU.ANY UP0, P2 ;  /* 0x0000000000ff7886 */ /* 0x000fe20001000100 */
[----:B------:R-:W-:Y:S02]  /*1f50*/  @P2 MOV R10, R4 ;  /* 0x00000004000a2202 */ /* 0x000fe40000000f00 */
[----:B------:R-:W-:Y:S02]  /*1f60*/  @P2 R2UR.BROADCAST UR8, R3 ;  /* 0x00000000030822ca */ /* 0x000fe400008e0000 */
[----:B------:R-:W-:-:S11]  /*1f70*/  @P2 LOP3.LUT R9, R5, 0xffff, RZ, 0xc0, !PT ;  /* 0x0000ffff05092812 */ /* 0x000fd600078ec0ff */
[----:B------:R-:W-:Y:S01]  /*1f80*/  @UP0 UMOV UR36, UR8 ;  /* 0x0000000800240c82 */ /* 0x000fe20008000000 */
[----:B-1----:R-:W-:Y:S05]  /*1f90*/  @!P0 BRA `(.L_x_33) ;  /* 0x0000000000b88947 */ /* 0x002fea0003800000 */
[----:B------:R-:W4:Y:S01]  /*1fa0*/  LDC.64 R4, c[0x0][0xb18] ;  /* 0x0002c600ff047b82 */ /* 0x000f220000000a00 */
[----:B------:R-:W-:-:S07]  /*1fb0*/  ISETP.NE.AND P3, PT, R26, 0x1, PT ;  /* 0x000000011a00780c */ /* 0x000fce0003f65270 */
[----:B------:R-:W1:Y:S08]  /*1fc0*/  LDC.64 R6, c[0x0][0xb10] ;  /* 0x0002c400ff067b82 */ /* 0x000e700000000a00 */
[----:B------:R-:W2:Y:S08]  /*1fd0*/  LDC R16, c[0x0][0xb20] ;  /* 0x0002c800ff107b82 */ /* 0x000eb00000000800 */
[----:B------:R-:W3:Y:S01]  /*1fe0*/  LDC R17, c[0x0][0xb0c] ;  /* 0x0002c300ff117b82 */ /* 0x000ee20000000800 */
[----:B----4-:R-:W-:Y:S01]  /*1ff0*/  IMAD.HI.U32 R19, R0, R5, RZ ;  /* 0x0000000500137227 */ /* 0x010fe200078e00ff */
[----:B------:R-:W-:-:S03]  /*2000*/  ISETP.NE.AND P0, PT, R4, 0x1, PT ;  /* 0x000000010400780c */ /* 0x000fc60003f05270 */
[----:B------:R-:W-:-:S03]  /*2010*/  IMAD.HI.U32 R5, R9, R5, RZ ;  /* 0x0000000509057227 */ /* 0x000fc600078e00ff */
[----:B------:R-:W4:Y:S01]  /*2020*/  LDC.64 R2, c[0x0][0xb28] ;  /* 0x0002ca00ff027b82 */ /* 0x000f220000000a00 */
[----:B-1----:R-:W-:-:S04]  /*2030*/  IMAD.HI.U32 R20, R8, R6, RZ ;  /* 0x0000000608147227 */ /* 0x002fc800078e00ff */
[----:B------:R-:W-:Y:S01]  /*2040*/  IMAD.HI.U32 R21, R10, R6, RZ ;  /* 0x000000060a157227 */ /* 0x000fe200078e00ff */
[----:B------:R-:W-:Y:S02]  /*2050*/  SHF.R.U32.HI R20, RZ, R7, R20 ;  /* 0x00000007ff147219 */ /* 0x000fe40000011614 */
[-C--:B--2---:R-:W-:Y:S02]  /*2060*/  SHF.R.U32.HI R19, RZ, R16.reuse, R19 ;  /* 0x00000010ff137219 */ /* 0x084fe40000011613 */
[----:B------:R-:W-:Y:S02]  /*2070*/  SHF.R.U32.HI R5, RZ, R16, R5 ;  /* 0x00000010ff057219 */ /* 0x000fe40000011605 */
[----:B------:R-:W-:Y:S02]  /*2080*/  SEL R19, R0, R19, !P0 ;  /* 0x0000001300137207 */ /* 0x000fe40004000000 */
[----:B------:R-:W-:Y:S02]  /*2090*/  SHF.R.U32.HI R21, RZ, R7, R21 ;  /* 0x00000007ff157219 */ /* 0x000fe40000011615 */
[----:B---3--:R-:W-:-:S02]  /*20a0*/  ISETP.NE.AND P1, PT, R17, 0x1, PT ;  /* 0x000000011100780c */ /* 0x008fc40003f25270 */
[----:B------:R-:W-:Y:S02]  /*20b0*/  SEL R5, R9, R5, !P0 ;  /* 0x0000000509057207 */ /* 0x000fe40004000000 */
[----:B------:R-:W-:Y:S02]  /*20c0*/  SEL R20, R8, R20, !P1 ;  /* 0x0000001408147207 */ /* 0x000fe40004800000 */
[----:B------:R-:W-:Y:S01]  /*20d0*/  SEL R21, R10, R21, !P1 ;  /* 0x000000150a157207 */ /* 0x000fe20004800000 */
[----:B----4-:R-:W-:-:S04]  /*20e0*/  IMAD.HI.U32 R18, R19, R2, RZ ;  /* 0x0000000213127227 */ /* 0x010fc800078e00ff */
        /* <DEDUP_REMOVED lines=10> */
[----:B------:R-:W-:-:S04]  /*2190*/  @!P0 IMAD.HI.U32 R7, R21, R2, RZ ;  /* 0x0000000215078227 */ /* 0x000fc800078e00ff */
[----:B------:R-:W-:Y:S01]  /*21a0*/  IMAD.MOV R2, RZ, RZ, -R6 ;  /* 0x000000ffff027224 */ /* 0x000fe200078e0a06 */
[----:B------:R-:W-:Y:S02]  /*21b0*/  @!P0 SHF.R.U32.HI R3, RZ, R3, R7 ;  /* 0x00000003ff038219 */ /* 0x000fe40000011607 */
[----:B------:R-:W-:Y:S01]  /*21c0*/  IADD3 R7, PT, PT, -R5, RZ, RZ ;  /* 0x000000ff05077210 */ /* 0x000fe20007ffe1ff */
[----:B------:R-:W-:Y:S01]  /*21d0*/  IMAD R2, R26, R2, R5 ;  /* 0x000000021a027224 */ /* 0x000fe200078e0205 */
        /* <DEDUP_REMOVED lines=10> */
.L_x_33:
[----:B------:R-:W1:Y:S02]  /*2280*/  LDCU UR8, c[0x0][0xb30] ;  /* 0x00016600ff0877ac */ /* 0x000e640008000800 */
[----:B-1----:R-:W-:-:S09]  /*2290*/  UISETP.NE.AND UP0, UPT, UR8, 0x1, UPT ;  /* 0x000000010800788c */ /* 0x002fd2000bf05270 */
[----:B------:R-:W-:Y:S05]  /*22a0*/  BRA.U UP0, `(.L_x_34) ;  /* 0x0000000100407547 */ /* 0x000fea000b800000 */
[----:B------:R-:W1:Y:S08]  /*22b0*/  LDC.64 R4, c[0x0][0xb10] ;  /* 0x0002c400ff047b82 */ /* 0x000e700000000a00 */
[----:B------:R-:W2:Y:S08]  /*22c0*/  LDC.64 R2, c[0x0][0xb18] ;  /* 0x0002c600ff027b82 */ /* 0x000eb00000000a00 */
[----:B------:R-:W3:Y:S08]  /*22d0*/  LDC R6, c[0x0][0xb20] ;  /* 0x0002c800ff067b82 */ /* 0x000ef00000000800 */
[----:B------:R-:W4:Y:S01]  /*22e0*/  LDC R7, c[0x0][0xb0c] ;  /* 0x0002c300ff077b82 */ /* 0x000f220000000800 */
[----:B-1----:R-:W-:-:S05]  /*22f0*/  IMAD.HI.U32 R4, R10, R4, RZ ;  /* 0x000000040a047227 */ /* 0x002fca00078e00ff */
[----:B------:R-:W-:Y:S01]  /*2300*/  SHF.R.U32.HI R4, RZ, R5, R4 ;  /* 0x00000005ff047219 */ /* 0x000fe20000011604 */
[----:B--2---:R-:W-:Y:S01]  /*2310*/  IMAD.HI.U32 R3, R9, R3, RZ ;  /* 0x0000000309037227 */ /* 0x004fe200078e00ff */
[----:B------:R-:W-:-:S04]  /*2320*/  ISETP.NE.AND P0, PT, R2, 0x1, PT ;  /* 0x000000010200780c */ /* 0x000fc80003f05270 */
[----:B---3--:R-:W-:-:S04]  /*2330*/  SHF.R.U32.HI R3, RZ, R6, R3 ;  /* 0x00000006ff037219 */ /* 0x008fc80000011603 */
[----:B------:R-:W-:Y:S02]  /*2340*/  SEL R3, R9, R3, !P0 ;  /* 0x0000000309037207 */ /* 0x000fe40004000000 */
[----:B----4-:R-:W-:-:S04]  /*2350*/  ISETP.NE.AND P1, PT, R7, 0x1, PT ;  /* 0x000000010700780c */ /* 0x010fc80003f25270 */
[----:B------:R-:W-:-:S05]  /*2360*/  SEL R4, R10, R4, !P1 ;  /* 0x000000040a047207 */ /* 0x000fca0004800000 */
[----:B------:R-:W-:Y:S02]  /*2370*/  IMAD.IADD R5, R3, 0x1, -R4 ;  /* 0x0000000103057824 */ /* 0x000fe400078e0a04 */
[----:B------:R-:W-:Y:S02]  /*2380*/  IMAD.IADD R3, R4, 0x1, -R3 ;  /* 0x0000000104037824 */ /* 0x000fe400078e0a03 */
[----:B------:R-:W-:Y:S02]  /*2390*/  IMAD R10, R5, R7, R10 ;  /* 0x00000007050a7224 */ /* 0x000fe400078e020a */
[----:B------:R-:W-:-:S07]  /*23a0*/  IMAD R9, R3, R2, R9 ;  /* 0x0000000203097224 */ /* 0x000fce00078e0209 */
.L_x_34:
[----:B------:R-:W-:Y:S01]  /*23b0*/  VIADD R14, R14, 0x1 ;  /* 0x000000010e0e7836 */ /* 0x000fe20000000000 */
[----:B------:R-:W-:Y:S01]  /*23c0*/  PLOP3.LUT P1, PT, PT, PT, PT, 0x80, 0x8 ;  /* 0x000000000008781c */ /* 0x000fe20003f2f070 */
[----:B------:R-:W-:Y:S02]  /*23d0*/  IMAD.IADD R21, R10, 0x1, R59 ;  /* 0x000000010a157824 */ /* 0x000fe400078e023b */
[----:B------:R-:W-:Y:S01]  /*23e0*/  IMAD.IADD R20, R9, 0x1, R58 ;  /* 0x0000000109147824 */ /* 0x000fe200078e023a */
[----:B------:R-:W-:-:S04]  /*23f0*/  ISETP.NE.AND P0, PT, R14, 0x2, PT ;  /* 0x000000020e00780c */ /* 0x000fc80003f05270 */
[----:B------:R-:W-:Y:S02]  /*2400*/  SEL R2, RZ, 0x1, P0 ;  /* 0x00000001ff027807 */ /* 0x000fe40000000000 */
[----:B------:R-:W-:Y:S02]  /*2410*/  SEL R14, R14, RZ, P0 ;  /* 0x000000ff0e0e7207 */ /* 0x000fe40000000000 */
[----:B------:R-:W-:Y:S01]  /*2420*/  LOP3.LUT R13, R13, R2, RZ, 0x3c, !PT ;  /* 0x000000020d0d7212 */ /* 0x000fe200078e3cff */
[----:B------:R-:W-:Y:S06]  /*2430*/  @P2 BRA `(.L_x_35) ;  /* 0xfffffff000482947 */ /* 0x000fec000383ffff */
[----:B------:R-:W-:Y:S01]  /*2440*/  UIADD3 UR4, UPT, UPT, UR4, 0x30, URZ ;  /* 0x0000003004047890 */ /* 0x000fe2000fffe0ff */
[----:B------:R-:W-:-:S03]  /*2450*/  SHF.L.U32 R2, R15, 0x1f, RZ ;  /* 0x0000001f0f027819 */ /* 0x000fc600000006ff */
[----:B------:R-:W-:-:S09]  /*2460*/  ULEA UR5, UR6, UR4, 0x3 ;  /* 0x0000000406057291 */ /* 0x000fd2000f8e18ff */
[----:B------:R-:W1:Y:S02]  /*2470*/  SYNCS.PHASECHK.TRANS64.TRYWAIT P0, [UR5], R2 ;  /* 0x00000002ff0075a7 */ /* 0x000e640008001105 */
[----:B-1----:R-:W-:Y:S05]  /*2480*/  @!P0 BRA `(.L_x_36) ;  /* 0x0000004c00ac8947 */ /* 0x002fea0003800000 */
.L_x_122:
[----:B------:R-:W-:-:S04]  /*2490*/  UIADD3 UR6, UPT, UPT, UR6, 0x1, URZ ;  /* 0x0000000106067890 */ /* 0x000fc8000fffe0ff */
[----:B------:R-:W-:-:S04]  /*24a0*/  UISETP.NE.AND UP0, UPT, UR6, 0x6, UPT ;  /* 0x000000060600788c */ /* 0x000fc8000bf05270 */
[----:B------:R-:W-:Y:S02]  /*24b0*/  USEL UR7, URZ, 0x1, UP0 ;  /* 0x00000001ff077887 */ /* 0x000fe40008000000 */
[----:B------:R-:W-:-:S04]  /*24c0*/  USEL UR6, UR6, URZ, UP0 ;  /* 0x000000ff06067287 */ /* 0x000fc80008000000 */
[----:B------:R-:W-:Y:S01]  /*24d0*/  ULEA UR5, UR6, UR4, 0x3 ;  /* 0x0000000406057291 */ /* 0x000fe2000f8e18ff */
[----:B-1----:R-:W-:-:S04]  /*24e0*/  LOP3.LUT R2, R15, UR7, RZ, 0x3c, !PT ;  /* 0x000000070f027c12 */ /* 0x002fc8000f8e3cff */
[----:B------:R-:W-:-:S04]  /*24f0*/  SHF.L.U32 R3, R2, 0x1f, RZ ;  /* 0x0000001f02037819 */ /* 0x000fc800000006ff */
[----:B------:R-:W1:Y:S02]  /*2500*/  SYNCS.PHASECHK.TRANS64.TRYWAIT P0, [UR5], R3 ;  /* 0x00000003ff0075a7 */ /* 0x000e640008001105 */
[----:B-1----:R-:W-:Y:S05]  /*2510*/  @!P0 BRA `(.L_x_37) ;  /* 0x0000004c00a08947 */ /* 0x002fea0003800000 */
.L_x_124:
[----:B------:R-:W-:-:S04]  /*2520*/  UIADD3 UR6, UPT, UPT, UR6, 0x1, URZ ;  /* 0x0000000106067890 */ /* 0x000fc8000fffe0ff */
[----:B------:R-:W-:-:S04]  /*2530*/  UISETP.NE.AND UP0, UPT, UR6, 0x6, UPT ;  /* 0x000000060600788c */ /* 0x000fc8000bf05270 */
[----:B------:R-:W-:Y:S02]  /*2540*/  USEL UR7, URZ, 0x1, UP0 ;  /* 0x00000001ff077887 */ /* 0x000fe40008000000 */
[----:B------:R-:W-:-:S04]  /*2550*/  USEL UR6, UR6, URZ, UP0 ;  /* 0x000000ff06067287 */ /* 0x000fc80008000000 */
[----:B------:R-:W-:Y:S01]  /*2560*/  ULEA UR5, UR6, UR4, 0x3 ;  /* 0x0000000406057291 */ /* 0x000fe2000f8e18ff */
[----:B------:R-:W-:-:S04]  /*2570*/  LOP3.LUT R2, R2, UR7, RZ, 0x3c, !PT ;  /* 0x0000000702027c12 */ /* 0x000fc8000f8e3cff */
[----:B-1----:R-:W-:-:S04]  /*2580*/  SHF.L.U32 R3, R2, 0x1f, RZ ;  /* 0x0000001f02037819 */ /* 0x002fc800000006ff */
[----:B------:R-:W1:Y:S02]  /*2590*/  SYNCS.PHASECHK.TRANS64.TRYWAIT P0, [UR5], R3 ;  /* 0x00000003ff0075a7 */ /* 0x000e640008001105 */
[----:B-1----:R-:W-:Y:S05]  /*25a0*/  @!P0 BRA `(.L_x_38) ;  /* 0x0000004c00948947 */ /* 0x002fea0003800000 */
.L_x_126:
        /* <DEDUP_REMOVED lines=9> */
.L_x_128:
        /* <DEDUP_REMOVED lines=9> */
.L_x_130:
[----:B------:R-:W-:-:S04]  /*26d0*/  UIADD3 UR6, UPT, UPT, UR6, 0x1, URZ ;  /* 0x0000000106067890 */ /* 0x000fc8000fffe0ff */
[----:B------:R-:W-:-:S04]  /*26e0*/  UISETP.NE.AND UP0, UPT, UR6, 0x6, UPT ;  /* 0x000000060600788c */ /* 0x000fc8000bf05270 */
[----:B------:R-:W-:Y:S02]  /*26f0*/  USEL UR5, URZ, 0x1, UP0 ;  /* 0x00000001ff057887 */ /* 0x000fe40008000000 */
[----:B------:R-:W-:-:S04]  /*2700*/  USEL UR6, UR6, URZ, UP0 ;  /* 0x000000ff06067287 */ /* 0x000fc80008000000 */
[----:B------:R-:W-:Y:S01]  /*2710*/  ULEA UR6, UR6, UR4, 0x3 ;  /* 0x0000000406067291 */ /* 0x000fe2000f8e18ff */
[----:B------:R-:W-:-:S04]  /*2720*/  LOP3.LUT R2, R2, UR5, RZ, 0x3c, !PT ;  /* 0x0000000502027c12 */ /* 0x000fc8000f8e3cff */
[----:B------:R-:W-:Y:S01]  /*2730*/  SHF.L.U32 R2, R2, 0x1f, RZ ;  /* 0x0000001f02027819 */ /* 0x000fe200000006ff */
[----:B-1--4-:R-:W-:-:S07]  /*2740*/  IMAD.U32 R0, RZ, RZ, UR6 ;  /* 0x00000006ff007e24 */ /* 0x012fce000f8e00ff */
.L_x_41:
[----:B-1----:R1:W2:Y:S02]  /*2750*/  SYNCS.PHASECHK.TRANS64.TRYWAIT P0, [R0+URZ], R2 ;  /* 0x00000002000075a7 */ /* 0x0022a400080011ff */
[----:B--2---:R-:W-:Y:S05]  /*2760*/  @!P0 NANOSLEEP.SYNCS 0x989680 ;  /* 0x009896800000895d */ /* 0x004fea0003900000 */
[----:B------:R-:W2:Y:S02]  /*2770*/  @!P0 SYNCS.PHASECHK.TRANS64 P0, [R0+URZ], R2 ;  /* 0x00000002000085a7 */ /* 0x000ea400080010ff */
[----:B--2---:R-:W-:Y:S05]  /*2780*/  @P0 EXIT ;  /* 0x000000000000094d */ /* 0x004fea0003800000 */
[----:B------:R-:W-:Y:S05]  /*2790*/  BRA `(.L_x_41) ;  /* 0xfffffffc00ec7947 */ /* 0x000fea000383ffff */
.L_x_17:
[----:B------:R-:W-:-:S04]  /*27a0*/  UISETP.NE.AND UP1, UPT, UR37, URZ, UPT ;  /* 0x000000ff2500728c */ /* 0x000fc8000bf25270 */
[----:B------:R-:W-:-:S09]  /*27b0*/  UISETP.NE.OR UP1, UPT, UR8, 0x1, UP1 ;  /* 0x000000010800788c */ /* 0x000fd20008f25670 */
[----:B------:R-:W-:Y:S05]  /*27c0*/  BRA.U UP1, `(.L_x_42) ;  /* 0x0000000501487547 */ /* 0x000fea000b800000 */
[----:B------:R-:W-:Y:S01]  /*27d0*/  ISETP.NE.AND P2, PT, R2, RZ, PT ;  /* 0x000000ff0200720c */ /* 0x000fe20003f45270 */
[----:B------:R-:W-:Y:S01]  /*27e0*/  IMAD.MOV.U32 R12, RZ, RZ, 0x1 ;  /* 0x00000001ff0c7424 */ /* 0x000fe200078e00ff */
[----:B------:R-:W-:Y:S02]  /*27f0*/  CS2R R10, SRZ ;  /* 0x00000000000a7805 */ /* 0x000fe4000001ff00 */
[----:B------:R-:W-:Y:S01]  /*2800*/  CS2R R8, SRZ ;  /* 0x0000000000087805 */ /* 0x000fe2000001ff00 */
[----:B------:R-:W-:Y:S01]  /*2810*/  UMOV UR4, 0x400 ;  /* 0x0000040000047882 */ /* 0x000fe20000000000 */
[----:B------:R-:W-:Y:S01]  /*2820*/  UMOV UR6, URZ ;  /* 0x000000ff00067c82 */ /* 0x000fe20008000000 */
[----:B------:R-:W-:-:S12]  /*2830*/  ULEA UR37, UR37, UR4, 0x18 ;  /* 0x0000000425257291 */ /* 0x000fd8000f8ec0ff */
.L_x_46:
[----:B------:R-:W-:Y:S02]  /*2840*/  LEA R0, R8, UR37, 0x3 ;  /* 0x0000002508007c11 */ /* 0x000fe4000f8e18ff */
[----:B------:R-:W-:-:S03]  /*2850*/  SHF.L.U32 R4, R9, 0x1f, RZ ;  /* 0x0000001f09047819 */ /* 0x000fc600000006ff */
[----:B------:R-:W-:Y:S01]  /*2860*/  VIADD R5, R0, 0x110 ;  /* 0x0000011000057836 */ /* 0x000fe20000000000 */
[----:B------:R-:W1:Y:S02]  /*2870*/  SYNCS.PHASECHK.TRANS64.TRYWAIT P0, [R0+URZ+0x100], R4 ;  /* 0x00010004000075a7 */ /* 0x000e6400080011ff */
[----:B-1----:R-:W-:Y:S05]  /*2880*/  @!P0 BRA `(.L_x_43) ;  /* 0x0000004c00248947 */ /* 0x002fea0003800000 */
.L_x_131:
[----:B------:R-:W-:Y:S01]  /*2890*/  ULEA UR5, UR6, UR37, 0x3 ;  /* 0x0000002506057291 */ /* 0x000fe2000f8e18ff */
[----:B-1----:R-:W-:Y:S01]  /*28a0*/  PRMT R0, RZ, 0x654, R5 ;  /* 0x00000654ff007816 */ /* 0x002fe20000000005 */
[----:B------:R-:W-:Y:S01]  /*28b0*/  @!P2 IMAD.MOV.U32 R4, RZ, RZ, 0x10 ;  /* 0x00000010ff04a424 */ /* 0x000fe200078e00ff */
[----:B------:R-:W-:Y:S01]  /*28c0*/  SHF.L.U32 R5, R12, 0x1f, RZ ;  /* 0x0000001f0c057819 */ /* 0x000fe200000006ff */
[----:B------:R-:W-:Y:S01]  /*28d0*/  UIADD3 UR4, UPT, UPT, UR5, 0xa0, URZ ;  /* 0x000000a005047890 */ /* 0x000fe2000fffe0ff */
[----:B------:R1:W-:Y:S05]  /*28e0*/  SYNCS.ARRIVE.TRANS64.RED.A1T0 RZ, [R0+URZ], RZ ;  /* 0x000000ff00ff79a7 */ /* 0x0003ea00081004ff */
[----:B------:R-:W-:Y:S01]  /*28f0*/  IMAD.U32 R6, RZ, RZ, UR4 ;  /* 0x00000004ff067e24 */ /* 0x000fe2000f8e00ff */
[----:B------:R-:W2:Y:S04]  /*2900*/  SYNCS.PHASECHK.TRANS64.TRYWAIT P0, [UR5+0xb0], R5 ;  /* 0x0000b005ff0075a7 */ /* 0x000ea80008001105 */
[----:B------:R-:W-:Y:S01]  /*2910*/  PRMT R6, R2, 0x654, R6 ;  /* 0x0000065402067816 */ /* 0x000fe20000000006 */
[----:B-12---:R-:W-:Y:S06]  /*2920*/  @!P0 BRA `(.L_x_44) ;  /* 0x0000004c00108947 */ /* 0x006fec0003800000 */
.L_x_133:
[----:B------:R-:W-:Y:S01]  /*2930*/  ULEA UR4, UR6, UR37, 0x4 ;  /* 0x0000002506047291 */ /* 0x000fe2000f8e20ff */
[----:B------:R-:W-:Y:S01]  /*2940*/  SEL R3, R6, R3, !P2 ;  /* 0x0000000306037207 */ /* 0x000fe20005000000 */
[----:B------:R-:W-:Y:S01]  /*2950*/  UIADD3 UR5, UPT, UPT, UR5, 0xa0, URZ ;  /* 0x000000a005057890 */ /* 0x000fe2000fffe0ff */
[----:B-1----:R-:W-:Y:S01]  /*2960*/  LEA R0, R11, UR37, 0x3 ;  /* 0x000000250b007c11 */ /* 0x002fe2000f8e18ff */
[----:B------:R-:W-:Y:S01]  /*2970*/  UIADD3 UR4, UPT, UPT, UR4, 0x130, URZ ;  /* 0x0000013004047890 */ /* 0x000fe2000fffe0ff */
[----:B------:R1:W-:Y:S01]  /*2980*/  @!P2 SYNCS.ARRIVE.TRANS64.RED RZ, [R3+URZ], R4 ;  /* 0x0000000403ffa9a7 */ /* 0x0003e200080004ff */
[----:B------:R-:W-:Y:S01]  /*2990*/  UIADD3 UR6, UPT, UPT, UR6, 0x1, URZ ;  /* 0x0000000106067890 */ /* 0x000fe2000fffe0ff */
[----:B------:R-:W-:-:S03]  /*29a0*/  VIADD R8, R8, 0x1 ;  /* 0x0000000108087836 */ /* 0x000fc60000000000 */
[----:B------:R-:W-:Y:S02]  /*29b0*/  UISETP.NE.AND UP0, UPT, UR6, 0x2, UPT ;  /* 0x000000020600788c */ /* 0x000fe4000bf05270 */
[----:B------:R-:W-:Y:S01]  /*29c0*/  ISETP.NE.AND P0, PT, R8, 0x2, PT ;  /* 0x000000020800780c */ /* 0x000fe20003f05270 */
[----:B------:R-:W-:Y:S06]  /*29d0*/  UGETNEXTWORKID.BROADCAST [UR4], [UR5] ;  /* 0x00000000040073ca */ /* 0x000fec0008000100 */
[----:B------:R-:W-:Y:S02]  /*29e0*/  USEL UR4, URZ, 0x1, UP0 ;  /* 0x00000001ff047887 */ /* 0x000fe40008000000 */
[----:B------:R-:W-:-:S04]  /*29f0*/  USEL UR6, UR6, URZ, UP0 ;  /* 0x000000ff06067287 */ /* 0x000fc80008000000 */
[----:B------:R-:W-:Y:S02]  /*2a00*/  LOP3.LUT R12, R12, UR4, RZ, 0x3c, !PT ;  /* 0x000000040c0c7c12 */ /* 0x000fe4000f8e3cff */
[----:B-1----:R-:W-:-:S04]  /*2a10*/  SHF.L.U32 R4, R10, 0x1f, RZ ;  /* 0x0000001f0a047819 */ /* 0x002fc800000006ff */
[----:B------:R-:W1:Y:S02]  /*2a20*/  SYNCS.PHASECHK.TRANS64.TRYWAIT P1, [R0+URZ+0xa0], R4 ;  /* 0x0000a004000075a7 */ /* 0x000e6400080211ff */
[----:B-1----:R-:W-:Y:S05]  /*2a30*/  @!P1 BRA `(.L_x_45) ;  /* 0x0000004800e49947 */ /* 0x002fea0003800000 */
.L_x_134:
[C---:B-1----:R-:W-:Y:S01]  /*2a40*/  LEA R4, R11.reuse, UR37, 0x4 ;  /* 0x000000250b047c11 */ /* 0x042fe2000f8e20ff */
[----:B------:R-:W-:Y:S01]  /*2a50*/  VIADD R0, R0, 0xb0 ;  /* 0x000000b000007836 */ /* 0x000fe20000000000 */
[----:B------:R-:W-:Y:S01]  /*2a60*/  SEL R8, R8, RZ, P0 ;  /* 0x000000ff08087207 */ /* 0x000fe20000000000 */
[----:B------:R-:W-:-:S03]  /*2a70*/  VIADD R11, R11, 0x1 ;  /* 0x000000010b0b7836 */ /* 0x000fc60000000000 */
[----:B------:R-:W1:Y:S01]  /*2a80*/  LDS.128 R4, [R4+0x130] ;  /* 0x0001300004047984 */ /* 0x000e620000000c00 */
[----:B------:R-:W-:Y:S02]  /*2a90*/  PRMT R0, RZ, 0x654, R0 ;  /* 0x00000654ff007816 */ /* 0x000fe40000000000 */
[C---:B------:R-:W-:Y:S01]  /*2aa0*/  ISETP.NE.AND P1, PT, R11.reuse, 0x2, PT ;  /* 0x000000020b00780c */ /* 0x040fe20003f25270 */
[----:B------:R-:W-:Y:S01]  /*2ab0*/  @!PT LDS RZ, [RZ] ;  /* 0x00000000fffff984 */ /* 0x000fe20000000800 */
[----:B------:R-:W-:Y:S01]  /*2ac0*/  @!PT LDS RZ, [RZ] ;  /* 0x00000000fffff984 */ /* 0x000fe20000000800 */
[----:B------:R-:W-:Y:S01]  /*2ad0*/  @!PT LDS RZ, [RZ] ;  /* 0x00000000fffff984 */ /* 0x000fe20000000800 */
[----:B------:R-:W-:Y:S01]  /*2ae0*/  @!PT LDS RZ, [RZ] ;  /* 0x00000000fffff984 */ /* 0x000fe20000000800 */
[----:B------:R2:W-:Y:S06]  /*2af0*/  MEMBAR.ALL.CTA ;  /* 0x0000000000007992 */ /* 0x0005ec0000008000 */
[----:B--2---:R-:W2:Y:S01]  /*2b00*/  FENCE.VIEW.ASYNC.S ;  /* 0x00000000000073c6 */ /* 0x004ea20000000000 */
[----:B------:R-:W-:Y:S01]  /*2b10*/  SEL R11, R11, RZ, P1 ;  /* 0x000000ff0b0b7207 */ /* 0x000fe20000800000 */
[----:B--2---:R2:W-:Y:S01]  /*2b20*/  SYNCS.ARRIVE.TRANS64.RED.A1T0 RZ, [R0+URZ], RZ ;  /* 0x000000ff00ff79a7 */ /* 0x0045e200081004ff */
[----:B-1----:R-:W-:-:S02]  /*2b30*/  LOP3.LUT P3, RZ, R6, 0x1, RZ, 0xc0, !PT ;  /* 0x0000000106ff7812 */ /* 0x002fc4000786c0ff */
[----:B------:R-:W-:-:S04]  /*2b40*/  SEL R4, RZ, 0x1, P1 ;  /* 0x00000001ff047807 */ /* 0x000fc80000800000 */
[----:B------:R-:W-:Y:S02]  /*2b50*/  LOP3.LUT R10, R10, R4, RZ, 0x3c, !PT ;  /* 0x000000040a0a7212 */ /* 0x000fe400078e3cff */
[----:B--2---:R-:W-:-:S04]  /*2b60*/  SEL R0, RZ, 0x1, P0 ;  /* 0x00000001ff007807 */ /* 0x004fc80000000000 */
[----:B------:R-:W-:Y:S01]  /*2b70*/  LOP3.LUT R9, R9, R0, RZ, 0x3c, !PT ;  /* 0x0000000009097212 */ /* 0x000fe200078e3cff */
[----:B------:R-:W-:Y:S06]  /*2b80*/  @P3 BRA `(.L_x_46) ;  /* 0xfffffffc002c3947 */ /* 0x000fec000383ffff */
[----:B------:R-:W-:Y:S01]  /*2b90*/  ULEA UR5, UR6, UR37, 0x3 ;  /* 0x0000002506057291 */ /* 0x000fe2000f8e18ff */
[----:B------:R-:W-:-:S08]  /*2ba0*/  SHF.L.U32 R2, R12, 0x1f, RZ ;  /* 0x0000001f0c027819 */ /* 0x000fd000000006ff */
[----:B------:R-:W1:Y:S02]  /*2bb0*/  SYNCS.PHASECHK.TRANS64 P0, [UR5+0xb0], R2 ;  /* 0x0000b002ff0075a7 */ /* 0x000e640008001005 */
[----:B-1----:R-:W-:Y:S05]  /*2bc0*/  @P0 BRA `(.L_x_47) ;  /* 0x0000000000080947 */ /* 0x002fea0003800000 */
[----:B------:R-:W1:Y:S02]  /*2bd0*/  SYNCS.PHASECHK.TRANS64.TRYWAIT P0, [UR5+0xb0], R2 ;  /* 0x0000b002ff0075a7 */ /* 0x000e640008001105 */
[----:B-1----:R-:W-:Y:S05]  /*2be0*/  @!P0 BRA `(.L_x_48) ;  /* 0x00000048008c8947 */ /* 0x002fea0003800000 */
.L_x_47:
[----:B------:R-:W-:-:S04]  /*2bf0*/  UIADD3 UR4, UPT, UPT, UR6, 0x1, URZ ;  /* 0x0000000106047890 */ /* 0x000fc8000fffe0ff */
[----:B------:R-:W-:-:S04]  /*2c00*/  UISETP.NE.AND UP0, UPT, UR4, 0x2, UPT ;  /* 0x000000020400788c */ /* 0x000fc8000bf05270 */
[----:B------:R-:W-:Y:S02]  /*2c10*/  USEL UR7, URZ, 0x1, UP0 ;  /* 0x00000001ff077887 */ /* 0x000fe40008000000 */
[----:B------:R-:W-:-:S04]  /*2c20*/  USEL UR4, UR4, URZ, UP0 ;  /* 0x000000ff04047287 */ /* 0x000fc80008000000 */
[----:B------:R-:W-:Y:S01]  /*2c30*/  ULEA UR4, UR4, UR37, 0x3 ;  /* 0x0000002504047291 */ /* 0x000fe2000f8e18ff */
[----:B-1----:R-:W-:-:S04]  /*2c40*/  LOP3.LUT R2, R12, UR7, RZ, 0x3c, !PT ;  /* 0x000000070c027c12 */ /* 0x002fc8000f8e3cff */
[----:B------:R-:W-:-:S04]  /*2c50*/  SHF.L.U32 R0, R2, 0x1f, RZ ;  /* 0x0000001f02007819 */ /* 0x000fc800000006ff */
[----:B------:R-:W1:Y:S02]  /*2c60*/  SYNCS.PHASECHK.TRANS64 P0, [UR4+0xb0], R0 ;  /* 0x0000b000ff0075a7 */ /* 0x000e640008001004 */
[----:B-1----:R-:W-:Y:S05]  /*2c70*/  @P0 EXIT ;  /* 0x000000000000094d */ /* 0x002fea0003800000 */
[----:B------:R-:W-:Y:S02]  /*2c80*/  SHF.L.U32 R2, R2, 0x1f, RZ ;  /* 0x0000001f02027819 */ /* 0x000fe400000006ff */
[----:B------:R-:W-:-:S07]  /*2c90*/  MOV R0, UR4 ;  /* 0x0000000400007c02 */ /* 0x000fce0008000f00 */
.L_x_49:
[----:B-1----:R1:W2:Y:S02]  /*2ca0*/  SYNCS.PHASECHK.TRANS64.TRYWAIT P0, [R0+URZ+0xb0], R2 ;  /* 0x0000b002000075a7 */ /* 0x0022a400080011ff */
[----:B--2---:R-:W-:Y:S05]  /*2cb0*/  @!P0 NANOSLEEP.SYNCS 0x989680 ;  /* 0x009896800000895d */ /* 0x004fea0003900000 */
[----:B------:R-:W2:Y:S02]  /*2cc0*/  @!P0 SYNCS.PHASECHK.TRANS64 P0, [R0+URZ+0xb0], R2 ;  /* 0x0000b002000085a7 */ /* 0x000ea400080010ff */
[----:B--2---:R-:W-:Y:S05]  /*2cd0*/  @P0 EXIT ;  /* 0x000000000000094d */ /* 0x004fea0003800000 */
[----:B------:R-:W-:Y:S05]  /*2ce0*/  BRA `(.L_x_49) ;  /* 0xfffffffc00ec7947 */ /* 0x000fea000383ffff */
.L_x_42:
[----:B------:R-:W-:-:S09]  /*2cf0*/  UISETP.NE.AND UP1, UPT, UR8, URZ, UPT ;  /* 0x000000ff0800728c */ /* 0x000fd2000bf25270 */
[----:B------:R-:W-:Y:S05]  /*2d00*/  BRA.U UP1, `(.L_x_50) ;  /* 0x00000011013c7547 */ /* 0x000fea000b800000 */
[----:B------:R-:W-:Y:S01]  /*2d10*/  UMOV UR4, 0x40 ;  /* 0x0000004000047882 */ /* 0x000fe20000000000 */
[----:B------:R-:W-:Y:S01]  /*2d20*/  NOP ;  /* 0x0000000000007918 */ /* 0x000fe20000000000 */
[----:B------:R-:W-:Y:S01]  /*2d30*/  ULEA UR4, UR37, UR4, 0x18 ;  /* 0x0000000425047291 */ /* 0x000fe2000f8ec0ff */
[----:B------:R-:W-:Y:S02]  /*2d40*/  UMOV UR5, 0x400 ;  /* 0x0000040000057882 */ /* 0x000fe40000000000 */
[----:B------:R-:W-:-:S06]  /*2d50*/  ULEA UR37, UR37, UR5, 0x18 ;  /* 0x0000000525257291 */ /* 0x000fcc000f8ec0ff */
[----:B------:R-:W1:Y:S02]  /*2d60*/  LDS.U8 R0, [UR4+0x1c] ;  /* 0x00001c04ff007984 */ /* 0x000e640008000000 */
[----:B-1----:R-:W-:-:S13]  /*2d70*/  ISETP.NE.AND P0, PT, R0, RZ, PT ;  /* 0x000000ff0000720c */ /* 0x002fda0003f05270 */
[----:B------:R-:W-:Y:S05]  /*2d80*/  @P0 BRA `(.L_x_51) ;  /* 0x0000000000580947 */ /* 0x000fea0003800000 */
[----:B------:R-:W-:-:S13]  /*2d90*/  ELECT P0, URZ, PT ;  /* 0x0000000000ff782f */ /* 0x000fda0003800000 */
[----:B------:R-:W-:Y:S05]  /*2da0*/  @!P0 BRA `(.L_x_52) ;  /* 0x0000000000608947 */ /* 0x000fea0003800000 */
[----:B------:R-:W-:Y:S01]  /*2db0*/  UMOV UR5, 0x10 ;  /* 0x0000001000057882 */ /* 0x000fe20000000000 */
[----:B------:R-:W-:Y:S01]  /*2dc0*/  HFMA2 R0, -RZ, RZ, 0, 5.9604644775390625e-08 ;  /* 0x00000001ff007431 */ /* 0x000fe200000001ff */
[----:B------:R-:W-:-:S03]  /*2dd0*/  MOV R2, 0xffff ;  /* 0x0000ffff00027802 */ /* 0x000fc60000000f00 */
[----:B------:R-:W-:Y:S04]  /*2de0*/  DEPBAR.LE SB1, 0x36 ;  /* 0x00009d800000791a */ /* 0x000fe80000000000 */
[----:B------:R-:W1:Y:S02]  /*2df0*/  UTCATOMSWS.FIND_AND_SET.ALIGN UP0, UR5, UR5 ;  /* 0x00000005000575e3 */ /* 0x000e640008000800 */
[----:B-1----:R-:W-:Y:S01]  /*2e00*/  MOV R3, UR5 ;  /* 0x0000000500037c02 */ /* 0x002fe20008000f00 */
[----:B------:R-:W-:Y:S06]  /*2e10*/  BRA.U UP0, `(.L_x_53) ;  /* 0x0000000100187547 */ /* 0x000fec000b800000 */
.L_x_54:
[----:B------:R-:W-:Y:S05]  /*2e20*/  NANOSLEEP 0x64 ;  /* 0x000000640000795d */ /* 0x000fea0003800000 */
[----:B------:R-:W-:-:S05]  /*2e30*/  UMOV UR5, 0x10 ;  /* 0x0000001000057882 */ /* 0x000fca0000000000 */
[----:B------:R-:W-:Y:S04]  /*2e40*/  DEPBAR.LE SB1, 0x36 ;  /* 0x00009d800000791a */ /* 0x000fe80000000000 */
[----:B------:R-:W1:Y:S02]  /*2e50*/  UTCATOMSWS.FIND_AND_SET.ALIGN UP0, UR5, UR5 ;  /* 0x00000005000575e3 */ /* 0x000e640008000800 */
[----:B-1----:R-:W-:Y:S01]  /*2e60*/  MOV R3, UR5 ;  /* 0x0000000500037c02 */ /* 0x002fe20008000f00 */
[----:B------:R-:W-:Y:S05]  /*2e70*/  BRA.U !UP0, `(.L_x_54) ;  /* 0xfffffffd08e87547 */ /* 0x000fea000b83ffff */
.L_x_53:
[-C--:B------:R-:W-:Y:S02]  /*2e80*/  SHF.L.U32 R2, R2, R3.reuse, RZ ;  /* 0x0000000302027219 */ /* 0x080fe400000006ff */
[----:B------:R-:W-:Y:S01]  /*2e90*/  SHF.L.U32 R0, R0, R3, RZ ;  /* 0x0000000300007219 */ /* 0x000fe200000006ff */
[----:B------:R-:W-:Y:S02]  /*2ea0*/  IMAD.SHL.U32 R3, R3, 0x20, RZ ;  /* 0x0000002003037824 */ /* 0x000fe400078e00ff */
[----:B------:R1:W-:Y:S04]  /*2eb0*/  ATOMS.OR RZ, [UR4+0x14], R2 ;  /* 0x00001402ffff798c */ /* 0x0003e8000b000004 */
[----:B------:R1:W-:Y:S04]  /*2ec0*/  ATOMS.OR RZ, [UR4+0x18], R0 ;  /* 0x00001800ffff798c */ /* 0x0003e8000b000004 */
[----:B------:R1:W-:Y:S01]  /*2ed0*/  STS [UR37+0x150], R3 ;  /* 0x00015003ff007988 */ /* 0x0003e20008000825 */
[----:B------:R-:W-:Y:S05]  /*2ee0*/  BRA `(.L_x_52) ;  /* 0x0000000000107947 */ /* 0x000fea0003800000 */
.L_x_51:
[----:B------:R-:W-:Y:S02]  /*2ef0*/  MOV R0, 0xffffffff ;  /* 0xffffffff00007802 */ /* 0x000fe40000000f00 */
[----:B------:R-:W-:-:S03]  /*2f00*/  MOV R2, 0x2f30 ;  /* 0x00002f3000027802 */ /* 0x000fc60000000f00 */
[----:B------:R1:W-:Y:S04]  /*2f10*/  STS [UR37+0x150], R0 ;  /* 0x00015000ff007988 */ /* 0x0003e80008000825 */
[----:B-1-3-5:R-:W-:Y:S05]  /*2f20*/  CALL.REL.NOINC `($__internal_1_$__cuda_sm10x_tcgen05_guardrail_trap_phase_invalid_during_alloc) ;  /* 0x0000004c00607944 */ /* 0x02afea0003c00000 */
.L_x_52:
[----:B------:R-:W-:Y:S05]  /*2f30*/  WARPSYNC.ALL ;  /* 0x0000000000007948 */ /* 0x000fea0003800000 */
[----:B------:R-:W2:Y:S01]  /*2f40*/  S2UR UR5, SR_CgaCtaId ;  /* 0x00000000000579c3 */ /* 0x000ea20000008800 */
[----:B------:R-:W-:Y:S01]  /*2f50*/  UMOV UR4, 0x400 ;  /* 0x0000040000047882 */ /* 0x000fe20000000000 */
[----:B------:R-:W-:-:S06]  /*2f60*/  NOP ;  /* 0x0000000000007918 */ /* 0x000fcc0000000000 */
[----:B------:R-:W-:Y:S06]  /*2f70*/  BAR.ARV 0x6, 0xa0 ;  /* 0x0182800000007b1d */ /* 0x000fec0000002000 */
[----:B------:R-:W4:Y:S01]  /*2f80*/  LDCU UR7, c[0x0][0x38c] ;  /* 0x00007180ff0777ac */ /* 0x000f220008000800 */
[----:B------:R-:W-:Y:S01]  /*2f90*/  IMAD.MOV.U32 R11, RZ, RZ, 0x1 ;  /* 0x00000001ff0b7424 */ /* 0x000fe200078e00ff */
[----:B------:R-:W-:Y:S01]  /*2fa0*/  CS2R R8, SRZ ;  /* 0x0000000000087805 */ /* 0x000fe2000001ff00 */
[----:B------:R-:W-:Y:S01]  /*2fb0*/  IMAD.MOV.U32 R10, RZ, RZ, RZ ;  /* 0x000000ffff0a7224 */ /* 0x000fe200078e00ff */
[----:B------:R-:W3:Y:S01]  /*2fc0*/  LDCU UR6, c[0x0][0x38c] ;  /* 0x00007180ff0677ac */ /* 0x000ee20008000800 */
[----:B------:R-:W-:Y:S01]  /*2fd0*/  UMOV UR15, URZ ;  /* 0x000000ff000f7c82 */ /* 0x000fe20008000000 */
[----:B------:R-:W-:Y:S01]  /*2fe0*/  UMOV UR14, URZ ;  /* 0x000000ff000e7c82 */ /* 0x000fe20008000000 */
[----:B--2---:R-:W-:Y:S01]  /*2ff0*/  ULEA UR5, UR5, UR4, 0x18 ;  /* 0x0000000405057291 */ /* 0x004fe2000f8ec0ff */
[----:B------:R-:W-:Y:S01]  /*3000*/  UMOV UR32, 0x0 ;  /* 0x0000000000207882 */ /* 0x000fe20000000000 */
[----:B------:R-:W-:-:S02]  /*3010*/  UMOV UR33, 0x4100010 ;  /* 0x0410001000217882 */ /* 0x000fc40000000000 */
[----:B------:R-:W-:Y:S02]  /*3020*/  UIADD3 UR9, UPT, UPT, UR5, 0x3400, URZ ;  /* 0x0000340005097890 */ /* 0x000fe4000fffe0ff */
[----:B------:R-:W-:Y:S02]  /*3030*/  UIADD3 UR10, UPT, UPT, UR5, 0x1b400, URZ ;  /* 0x0001b400050a7890 */ /* 0x000fe4000fffe0ff */
[----:B----4-:R-:W-:Y:S01]  /*3040*/  UIADD3 UR7, UPT, UPT, UR7, 0x7f, URZ ;  /* 0x0000007f07077890 */ /* 0x010fe2000fffe0ff */
[----:B-1----:R-:W1:Y:S01]  /*3050*/  LDS R0, [UR5+0x150] ;  /* 0x00015005ff007984 */ /* 0x002e620008000800 */
[----:B------:R-:W-:Y:S02]  /*3060*/  USHF.R.U32.HI UR9, URZ, 0x4, UR9 ;  /* 0x00000004ff097899 */ /* 0x000fe40008011609 */
[----:B------:R-:W-:Y:S02]  /*3070*/  USHF.R.S32.HI UR4, URZ, 0x1f, UR7 ;  /* 0x0000001fff047899 */ /* 0x000fe40008011407 */
[----:B------:R-:W-:-:S02]  /*3080*/  USHF.R.U32.HI UR10, URZ, 0x4, UR10 ;  /* 0x00000004ff0a7899 */ /* 0x000fc4000801160a */
[----:B------:R-:W-:Y:S02]  /*3090*/  ULEA.HI UR4, UR4, UR7, URZ, 0x7 ;  /* 0x0000000704047291 */ /* 0x000fe4000f8f38ff */
[----:B------:R-:W-:Y:S02]  /*30a0*/  ULOP3.LUT UR9, UR9, 0x3fff, URZ, 0xc0, !UPT ;  /* 0x00003fff09097892 */ /* 0x000fe4000f8ec0ff */
[----:B------:R-:W-:Y:S02]  /*30b0*/  USHF.R.S32.HI UR4, URZ, 0x7, UR4 ;  /* 0x00000007ff047899 */ /* 0x000fe40008011404 */
[----:B------:R-:W-:Y:S02]  /*30c0*/  ULOP3.LUT UR10, UR10, 0x3fff, URZ, 0xc0, !UPT ;  /* 0x00003fff0a0a7892 */ /* 0x000fe4000f8ec0ff */
[----:B------:R-:W-:Y:S01]  /*30d0*/  UISETP.LT.AND UP0, UPT, UR4, 0x1, UPT ;  /* 0x000000010400788c */ /* 0x000fe2000bf01270 */
[----:B------:R-:W-:Y:S01]  /*30e0*/  UMOV UR30, 0x0 ;  /* 0x00000000001e7882 */ /* 0x000fe20000000000 */
[----:B------:R-:W-:-:S02]  /*30f0*/  UMOV UR31, 0x4100010 ;  /* 0x04100010001f7882 */ /* 0x000fc40000000000 */
[----:B------:R-:W-:Y:S01]  /*3100*/  USEL UR8, UR4, 0x1, !UP0 ;  /* 0x0000000104087887 */ /* 0x000fe2000c000000 */
[----:B------:R-:W-:Y:S01]  /*3110*/  UMOV UR28, 0x0 ;  /* 0x00000000001c7882 */ /* 0x000fe20000000000 */
[----:B------:R-:W-:Y:S01]  /*3120*/  UMOV UR29, 0x4100010 ;  /* 0x04100010001d7882 */ /* 0x000fe20000000000 */
[----:B------:R-:W-:Y:S01]  /*3130*/  UMOV UR26, 0x0 ;  /* 0x00000000001a7882 */ /* 0x000fe20000000000 */
[----:B------:R-:W-:Y:S01]  /*3140*/  UMOV UR27, 0x4100010 ;  /* 0x04100010001b7882 */ /* 0x000fe20000000000 */
[----:B------:R-:W-:Y:S01]  /*3150*/  UMOV UR24, 0x0 ;  /* 0x0000000000187882 */ /* 0x000fe20000000000 */
[----:B------:R-:W-:Y:S01]  /*3160*/  UMOV UR25, 0x4100010 ;  /* 0x0410001000197882 */ /* 0x000fe20000000000 */
[----:B------:R-:W-:Y:S01]  /*3170*/  UMOV UR22, 0x0 ;  /* 0x0000000000167882 */ /* 0x000fe20000000000 */
[----:B------:R-:W-:Y:S01]  /*3180*/  UMOV UR23, 0x4100010 ;  /* 0x0410001000177882 */ /* 0x000fe20000000000 */
[----:B------:R-:W-:Y:S02]  /*3190*/  ULOP3.LUT UR9, UR9, 0x10000, URZ, 0xfc, !UPT ;  /* 0x0001000009097892 */ /* 0x000fe4000f8efcff */
[----:B------:R-:W-:-:S02]  /*31a0*/  ULOP3.LUT UR10, UR10, 0x10000, URZ, 0xfc, !UPT ;  /* 0x000100000a0a7892 */ /* 0x000fc4000f8efcff */
[----:B------:R-:W-:Y:S02]  /*31b0*/  UIADD3 UR8, UPT, UPT, -UR8, URZ, URZ ;  /* 0x000000ff08087290 */ /* 0x000fe4000fffe1ff */
[----:B---3--:R-:W-:Y:S01]  /*31c0*/  UISETP.GE.AND UP3, UPT, UR6, 0x1, UPT ;  /* 0x000000010600788c */ /* 0x008fe2000bf66270 */
[----:B------:R-:W-:Y:S01]  /*31d0*/  UMOV UR20, 0x0 ;  /* 0x0000000000147882 */ /* 0x000fe20000000000 */
[----:B------:R-:W-:Y:S01]  /*31e0*/  UMOV UR21, 0x4100010 ;  /* 0x0410001000157882 */ /* 0x000fe20000000000 */
[----:B------:R-:W-:Y:S01]  /*31f0*/  UMOV UR18, 0x0 ;  /* 0x0000000000127882 */ /* 0x000fe20000000000 */
[----:B-1----:R-:W-:Y:S01]  /*3200*/  R2UR UR16, R0 ;  /* 0x00000000001072ca */ /* 0x002fe200000e0000 */
[----:B------:R-:W-:-:S14]  /*3210*/  UMOV UR19, 0x4100010 ;  /* 0x0410001000137882 */ /* 0x000fdc0000000000 */
.L_x_61:
[----:B------:R-:W-:Y:S02]  /*3220*/  LEA R0, R10, UR5, 0x3 ;  /* 0x000000050a007c11 */ /* 0x000fe4000f8e18ff */
[----:B------:R-:W-:Y:S02]  /*3230*/  SHF.L.U32 R2, R9, 0x1f, RZ ;  /* 0x0000001f09027819 */ /* 0x000fe400000006ff */
[----:B------:R-:W-:Y:S01]  /*3240*/  PLOP3.LUT P0, PT, PT, PT, UP3, 0x80, 0x8 ;  /* 0x000000000008781c */ /* 0x000fe20003f0f038 */
[----:B------:R-:W-:Y:S01]  /*3250*/  VIADD R3, R0, 0xb0 ;  /* 0x000000b000037836 */ /* 0x000fe20000000000 */
[----:B-1----:R-:W1:Y:S02]  /*3260*/  SYNCS.PHASECHK.TRANS64.TRYWAIT P1, [R0+URZ+0xa0], R2 ;  /* 0x0000a002000075a7 */ /* 0x002e6400080211ff */
[----:B-1-3--:R-:W-:Y:S09]  /*3270*/  @!P1 BRA `(.L_x_55) ;  /* 0x0000004400009947 */ /* 0x00aff20003800000 */
.L_x_136:
[----:B------:R-:W-:Y:S01]  /*3280*/  LEA R4, R10, UR5, 0x4 ;  /* 0x000000050a047c11 */ /* 0x000fe2000f8e20ff */
[----:B------:R-:W-:Y:S01]  /*3290*/  @UP3 ULEA UR7, UR14, UR5, 0x3 ;  /* 0x000000050e073291 */ /* 0x000fe2000f8e18ff */
[----:B------:R-:W-:Y:S01]  /*32a0*/  PLOP3.LUT P2, PT, PT, PT, PT, 0x80, 0x8 ;  /* 0x000000000008781c */ /* 0x000fe20003f4f070 */
[----:B------:R-:W-:Y:S01]  /*32b0*/  ULEA UR6, UR15, UR5, 0x3 ;  /* 0x000000050f067291 */ /* 0x000fe2000f8e18ff */
[----:B------:R-:W-:Y:S01]  /*32c0*/  PRMT R3, RZ, 0x654, R3 ;  /* 0x00000654ff037816 */ /* 0x000fe20000000003 */
[----:B------:R-:W-:Y:S01]  /*32d0*/  ULEA.HI UR11, UR15, UR15, URZ, 0x1 ;  /* 0x0000000f0f0b7291 */ /* 0x000fe2000f8f08ff */
[----:B------:R-:W2:Y:S01]  /*32e0*/  LDS.128 R4, [R4+0x130] ;  /* 0x0001300004047984 */ /* 0x000ea20000000c00 */
[----:B-1----:R-:W-:Y:S02]  /*32f0*/  @P0 SHF.L.U32 R2, R8, 0x1f, RZ ;  /* 0x0000001f08020819 */ /* 0x002fe400000006ff */
[----:B------:R-:W-:Y:S01]  /*3300*/  SHF.L.U32 R0, R11, 0x1f, RZ ;  /* 0x0000001f0b007819 */ /* 0x000fe200000006ff */
[----:B------:R-:W-:Y:S01]  /*3310*/  @!PT LDS RZ, [RZ] ;  /* 0x00000000fffff984 */ /* 0x000fe20000000800 */
[----:B------:R-:W-:Y:S01]  /*3320*/  @!PT LDS RZ, [RZ] ;  /* 0x00000000fffff984 */ /* 0x000fe20000000800 */
[----:B------:R-:W-:Y:S01]  /*3330*/  @!PT LDS RZ, [RZ] ;  /* 0x00000000fffff984 */ /* 0x000fe20000000800 */
[----:B------:R-:W-:Y:S01]  /*3340*/  @!PT LDS RZ, [RZ] ;  /* 0x00000000fffff984 */ /* 0x000fe20000000800 */
[----:B------:R1:W-:Y:S06]  /*3350*/  MEMBAR.ALL.CTA ;  /* 0x0000000000007992 */ /* 0x0003ec0000008000 */
[----:B-1----:R-:W1:Y:S02]  /*3360*/  FENCE.VIEW.ASYNC.S ;  /* 0x00000000000073c6 */ /* 0x002e640000000000 */
[----:B-1----:R1:W-:Y:S01]  /*3370*/  SYNCS.ARRIVE.TRANS64.RED.A1T0 RZ, [R3+URZ], RZ ;  /* 0x000000ff03ff79a7 */ /* 0x0023e200081004ff */
[----:B------:R1:W3:Y:S01]  /*3380*/  @P0 SYNCS.PHASECHK.TRANS64.TRYWAIT P2, [UR7], R2 ;  /* 0x00000002ff0005a7 */ /* 0x0002e20008041107 */
[----:B------:R-:W-:-:S02]  /*3390*/  USHF.L.U32 UR7, UR11, 0x5, URZ ;  /* 0x000000050b077899 */ /* 0x000fc400080006ff */
[----:B------:R-:W-:Y:S01]  /*33a0*/  ULOP3.LUT UR11, UR11, 0xffe, URZ, 0xc0, !UPT ;  /* 0x00000ffe0b0b7892 */ /* 0x000fe2000f8ec0ff */
[----:B--2---:R-:W-:Y:S01]  /*33b0*/  LOP3.LUT P1, RZ, R6, 0x1, RZ, 0xc0, !PT ;  /* 0x0000000106ff7812 */ /* 0x004fe2000782c0ff */
[----:B------:R-:W-:Y:S02]  /*33c0*/  ULOP3.LUT UR7, UR7, 0xffffffc0, URZ, 0xc0, !UPT ;  /* 0xffffffc007077892 */ /* 0x000fe4000f8ec0ff */
[----:B------:R-:W-:Y:S02]  /*33d0*/  UIADD3 UR11, UPT, UPT, -UR11, UR15, URZ ;  /* 0x0000000f0b0b7290 */ /* 0x000fe4000fffe1ff */
[----:B------:R-:W-:-:S04]  /*33e0*/  UIADD3 UR7, UPT, UPT, UR16, UR7, URZ ;  /* 0x0000000710077290 */ /* 0x000fc8000fffe0ff */
[----:B------:R-:W-:Y:S01]  /*33f0*/  ULEA UR7, UR11, UR7, 0x14 ;  /* 0x000000070b077291 */ /* 0x000fe2000f8ea0ff */
[----:B------:R-:W2:Y:S02]  /*3400*/  SYNCS.PHASECHK.TRANS64.TRYWAIT P0, [UR6+0xe0], R0 ;  /* 0x0000e000ff0075a7 */ /* 0x000ea40008001106 */
[----:B-123--:R-:W-:Y:S09]  /*3410*/  @!P0 BRA `(.L_x_56) ;  /* 0x0000004000ac8947 */ /* 0x00eff20003800000 */
.L_x_138:
[----:B------:R-:W-:Y:S01]  /*3420*/  IADD3 R10, PT, PT, R10, 0x1, RZ ;  /* 0x000000010a0a7810 */ /* 0x000fe20007ffe0ff */
[----:B------:R-:W-:Y:S06]  /*3430*/  BRA.U !UP3, `(.L_x_57) ;  /* 0x000000050b107547 */ /* 0x000fec000b800000 */
[----:B------:R-:W-:Y:S01]  /*3440*/  UPLOP3.LUT UP4, UPT, UPT, UPT, UPT, 0x40, 0x4 ;  /* 0x000000000004789c */ /* 0x000fe20003f8e870 */
[----:B------:R-:W-:Y:S01]  /*3450*/  UMOV UR13, UR8 ;  /* 0x00000008000d7c82 */ /* 0x000fe20008000000 */
[----:B------:R-:W-:Y:S01]  /*3460*/  UMOV UR12, UR4 ;  /* 0x00000004000c7c82 */ /* 0x000fe20008000000 */
[----:B------:R-:W-:-:S08]  /*3470*/  UMOV UR17, UR14 ;  /* 0x0000000e00117c82 */ /* 0x000fd00008000000 */
.L_x_60:
[----:B------:R-:W-:Y:S02]  /*3480*/  UIADD3 UR13, UPT, UPT, UR13, 0x1, URZ ;  /* 0x000000010d0d7890 */ /* 0x000fe4000fffe0ff */
[----:B--2---:R-:W-:Y:S02]  /*3490*/  ULEA UR11, UR17, UR5, 0x3 ;  /* 0x00000005110b7291 */ /* 0x004fe4000f8e18ff */
[----:B------:R-:W-:Y:S01]  /*34a0*/  UISETP.NE.AND UP0, UPT, UR13, URZ, UPT ;  /* 0x000000ff0d00728c */ /* 0x000fe2000bf05270 */
[----:B---3--:R-:W-:Y:S10]  /*34b0*/  @P2 BRA `(.L_x_58) ;  /* 0x00000000000c2947 */ /* 0x008ff40003800000 */
[----:B-1----:R-:W-:Y:S04]  /*34c0*/  SHF.L.U32 R2, R8, 0x1f, RZ ;  /* 0x0000001f08027819 */ /* 0x002fe800000006ff */
[----:B------:R-:W1:Y:S02]  /*34d0*/  SYNCS.PHASECHK.TRANS64.TRYWAIT P0, [UR11], R2 ;  /* 0x00000002ff0075a7 */ /* 0x000e64000800110b */
[----:B-1----:R-:W-:Y:S05]  /*34e0*/  @!P0 BRA `(.L_x_59) ;  /* 0x0000004000908947 */ /* 0x002fea0003800000 */
.L_x_58:
[----:B------:R-:W-:Y:S01]  /*34f0*/  UISETP.NE.AND UP1, UPT, UR12, 0x1, UPT ;  /* 0x000000010c00788c */ /* 0x000fe2000bf25270 */
[----:B------:R-:W-:Y:S01]  /*3500*/  PLOP3.LUT P2, PT, PT, PT, PT, 0x80, 0x8 ;  /* 0x000000000008781c */ /* 0x000fe20003f4f070 */
[----:B------:R-:W-:Y:S02]  /*3510*/  UIADD3 UR14, UPT, UPT, UR17, 0x1, URZ ;  /* 0x00000001110e7890 */ /* 0x000fe4000fffe0ff */
[----:B------:R-:W-:Y:S02]  /*3520*/  ULEA UR64, UR17, UR10, 0xa ;  /* 0x0000000a11407291 */ /* 0x000fe4000f8e50ff */
[----:B------:R-:W-:Y:S01]  /*3530*/  UISETP.NE.AND UP2, UPT, UR14, 0x6, UPT ;  /* 0x000000060e00788c */ /* 0x000fe2000bf45270 */
[----:B------:R-:W-:Y:S01]  /*3540*/  PLOP3.LUT P0, PT, PT, PT, UP1, 0x80, 0x8 ;  /* 0x000000000008781c */ /* 0x000fe20003f0f018 */
[----:B------:R-:W-:Y:S02]  /*3550*/  ULEA UR62, UR17, UR9, 0xa ;  /* 0x00000009113e7291 */ /* 0x000fe4000f8e50ff */
[----:B------:R-:W-:Y:S02]  /*3560*/  USEL UR35, URZ, 0x1, UP2 ;  /* 0x00000001ff237887 */ /* 0x000fe40009000000 */
[----:B------:R-:W-:Y:S02]  /*3570*/  USEL UR14, UR14, URZ, UP2 ;  /* 0x000000ff0e0e7287 */ /* 0x000fe40009000000 */
[----:B------:R-:W-:Y:S02]  /*3580*/  UIADD3 UR60, UPT, UPT, UR64, 0x2, URZ ;  /* 0x00000002403c7890 */ /* 0x000fe4000fffe0ff */
[----:B------:R-:W-:Y:S01]  /*3590*/  @UP1 ULEA UR34, UR14, UR5, 0x3 ;  /* 0x000000050e221291 */ /* 0x000fe2000f8e18ff */
[----:B------:R-:W-:Y:S01]  /*35a0*/  LOP3.LUT R8, R8, UR35, RZ, 0x3c, !PT ;  /* 0x0000002308087c12 */ /* 0x000fe2000f8e3cff */
[----:B------:R-:W-:Y:S02]  /*35b0*/  UIADD3 UR58, UPT, UPT, UR62, 0x2, URZ ;  /* 0x000000023e3a7890 */ /* 0x000fe4000fffe0ff */
[----:B------:R-:W-:Y:S01]  /*35c0*/  UIADD3 UR56, UPT, UPT, UR64, 0x4, URZ ;  /* 0x0000000440387890 */ /* 0x000fe2000fffe0ff */
[----:B-1----:R-:W-:Y:S01]  /*35d0*/  @P0 SHF.L.U32 R0, R8, 0x1f, RZ ;  /* 0x0000001f08000819 */ /* 0x002fe200000006ff */
[----:B------:R-:W-:Y:S02]  /*35e0*/  UIADD3 UR54, UPT, UPT, UR62, 0x4, URZ ;  /* 0x000000043e367890 */ /* 0x000fe4000fffe0ff */
[----:B------:R-:W-:Y:S01]  /*35f0*/  UIADD3 UR52, UPT, UPT, UR64, 0x6, URZ ;  /* 0x0000000640347890 */ /* 0x000fe2000fffe0ff */
[----:B------:R2:W3:Y:S01]  /*3600*/  @P0 SYNCS.PHASECHK.TRANS64.TRYWAIT P2, [UR34], R0 ;  /* 0x00000000ff0005a7 */ /* 0x0004e20008041122 */
[----:B------:R-:W-:Y:S02]  /*3610*/  UIADD3 UR50, UPT, UPT, UR62, 0x6, URZ ;  /* 0x000000063e327890 */ /* 0x000fe4000fffe0ff */
        /* <DEDUP_REMOVED lines=9> */
[----:B------:R-:W-:Y:S01]  /*36b0*/  UIADD3 UR12, UPT, UPT, UR12, -0x1, URZ ;  /* 0xffffffff0c0c7890 */ /* 0x000fe2000fffe0ff */
[----:B------:R-:W-:Y:S01]  /*36c0*/  UMOV UR65, 0x40004040 ;  /* 0x4000404000417882 */ /* 0x000fe20000000000 */
[----:B------:R-:W-:Y:S01]  /*36d0*/  UMOV UR63, 0x40004040 ;  /* 0x40004040003f7882 */ /* 0x000fe20000000000 */
[----:B------:R-:W-:Y:S01]  /*36e0*/  UMOV UR61, 0x40004040 ;  /* 0x40004040003d7882 */ /* 0x000fe20000000000 */
[----:B------:R2:W-:Y:S01]  /*36f0*/  UTCHMMA gdesc[UR62], gdesc[UR64], tmem[UR7], tmem[UR32], idesc[UR33], UP4 ;  /* 0x00ff20403e0075ea */ /* 0x0005e2000a000007 */
[----:B------:R-:W-:Y:S01]  /*3700*/  UPLOP3.LUT UP4, UPT, UPT, UPT, UPT, 0x80, 0x8 ;  /* 0x000000000008789c */ /* 0x000fe20003f8f070 */
[----:B------:R-:W-:Y:S01]  /*3710*/  UMOV UR59, 0x40004040 ;  /* 0x40004040003b7882 */ /* 0x000fe20000000000 */
[----:B------:R-:W-:Y:S01]  /*3720*/  UMOV UR57, 0x40004040 ;  /* 0x4000404000397882 */ /* 0x000fe20000000000 */
[----:B------:R2:W-:Y:S01]  /*3730*/  UTCHMMA gdesc[UR58], gdesc[UR60], tmem[UR7], tmem[UR30], idesc[UR31], UPT ;  /* 0x00ff1e3c3a0075ea */ /* 0x0005e2000b800007 */
        /* <DEDUP_REMOVED lines=14> */
[----:B------:R-:W-:Y:S01]  /*3820*/  UMOV UR35, 0x40004040 ;  /* 0x4000404000237882 */ /* 0x000fe20000000000 */
[----:B------:R2:W-:Y:S01]  /*3830*/  UTCHMMA gdesc[UR38], gdesc[UR40], tmem[UR7], tmem[UR20], idesc[UR21], UPT ;  /* 0x00ff1428260075ea */ /* 0x0005e2000b800007 */
[----:B------:R2:W-:Y:S01]  /*3840*/  UTCHMMA gdesc[UR34], gdesc[UR36], tmem[UR7], tmem[UR18], idesc[UR19], UPT ;  /* 0x00ff1224220075ea */ /* 0x0005e2000b800007 */
[----:B------:R2:W-:Y:S01]  /*3850*/  UTCBAR [UR11], URZ ;  /* 0x000000ff0b0073e9 */ /* 0x0005e200080000ff */
[----:B------:R-:W-:Y:S01]  /*3860*/  UMOV UR17, UR14 ;  /* 0x0000000e00117c82 */ /* 0x000fe20008000000 */
[----:B------:R-:W-:Y:S05]  /*3870*/  BRA.U UP0, `(.L_x_60) ;  /* 0xfffffffd00007547 */ /* 0x000fea000b83ffff */
.L_x_57:
[----:B------:R-:W-:Y:S01]  /*3880*/  UIADD3 UR15, UPT, UPT, UR15, 0x1, URZ ;  /* 0x000000010f0f7890 */ /* 0x000fe2000fffe0ff */
[C---:B------:R-:W-:Y:S01]  /*3890*/  ISETP.NE.AND P0, PT, R10.reuse, 0x2, PT ;  /* 0x000000020a00780c */ /* 0x040fe20003f05270 */
[----:B--2---:R-:W-:Y:S02]  /*38a0*/  UIADD3 UR7, UPT, UPT, UR6, 0xc0, URZ ;  /* 0x000000c006077890 */ /* 0x004fe4000fffe0ff */
[----:B------:R-:W-:Y:S01]  /*38b0*/  UISETP.NE.AND UP0, UPT, UR15, 0x4, UPT ;  /* 0x000000040f00788c */ /* 0x000fe2000bf05270 */
[----:B-1----:R-:W-:Y:S02]  /*38c0*/  SEL R0, RZ, 0x1, P0 ;  /* 0x00000001ff007807 */ /* 0x002fe40000000000 */
[----:B------:R-:W-:Y:S01]  /*38d0*/  SEL R10, R10, RZ, P0 ;  /* 0x000000ff0a0a7207 */ /* 0x000fe20000000000 */
[----:B------:R-:W-:Y:S01]  /*38e0*/  USEL UR6, URZ, 0x1, UP0 ;  /* 0x00000001ff067887 */ /* 0x000fe20008000000 */
[----:B------:R-:W-:Y:S01]  /*38f0*/  LOP3.LUT R9, R9, R0, RZ, 0x3c, !PT ;  /* 0x0000000009097212 */ /* 0x000fe200078e3cff */
[----:B------:R-:W-:Y:S01]  /*3900*/  USEL UR15, UR15, URZ, UP0 ;  /* 0x000000ff0f0f7287 */ /* 0x000fe20008000000 */
[----:B------:R1:W-:Y:S03]  /*3910*/  UTCBAR [UR7], URZ ;  /* 0x000000ff070073e9 */ /* 0x0003e600080000ff */
[----:B------:R-:W-:Y:S01]  /*3920*/  LOP3.LUT R11, R11, UR6, RZ, 0x3c, !PT ;  /* 0x000000060b0b7c12 */ /* 0x000fe2000f8e3cff */
[----:B------:R-:W-:Y:S07]  /*3930*/  @P1 BRA `(.L_x_61) ;  /* 0xfffffff800381947 */ /* 0x000fee000383ffff */
[----:B------:R-:W2:Y:S01]  /*3940*/  S2UR UR4, SR_CgaCtaId ;  /* 0x00000000000479c3 */ /* 0x000ea20000008800 */
[----:B------:R-:W-:Y:S01]  /*3950*/  ELECT P0, URZ, PT ;  /* 0x0000000000ff782f */ /* 0x000fe20003800000 */
[----:B------:R-:W-:Y:S01]  /*3960*/  IMAD.MOV.U32 R0, RZ, RZ, 0x1 ;  /* 0x00000001ff007424 */ /* 0x000fe200078e00ff */
[----:B------:R-:W-:Y:S01]  /*3970*/  UIADD3 UR5, UPT, UPT, UR5, 0xe0, URZ ;  /* 0x000000e005057890 */ /* 0x000fe2000fffe0ff */
[----:B------:R-:W-:Y:S01]  /*3980*/  SHF.L.U32 R2, R11, 0x1f, RZ ;  /* 0x0000001f0b027819 */ /* 0x000fe200000006ff */
[----:B------:R-:W-:-:S03]  /*3990*/  UMOV UR6, 0x40 ;  /* 0x0000004000067882 */ /* 0x000fc60000000000 */
[----:B------:R-:W-:Y:S01]  /*39a0*/  UVIRTCOUNT.DEALLOC.SMPOOL 0x80 ;  /* 0x000000800000784c */ /* 0x000fe20000000000 */
[----:B--2---:R-:W-:Y:S02]  /*39b0*/  ULEA UR4, UR4, UR6, 0x18 ;  /* 0x0000000604047291 */ /* 0x004fe4000f8ec0ff */
[----:B------:R-:W-:-:S07]  /*39c0*/  ULEA UR6, UR15, UR5, 0x3 ;  /* 0x000000050f067291 */ /* 0x000fce000f8e18ff */
[----:B------:R2:W-:Y:S02]  /*39d0*/  @P0 STS.U8 [UR4+0x1c], R0 ;  /* 0x00001c00ff000988 */ /* 0x0005e40008000004 */
[----:B------:R-:W4:Y:S02]  /*39e0*/  SYNCS.PHASECHK.TRANS64.TRYWAIT P0, [UR6], R2 ;  /* 0x00000002ff0075a7 */ /* 0x000f240008001106 */
[----:B--2-4-:R-:W-:Y:S05]  /*39f0*/  @!P0 BRA `(.L_x_62) ;  /* 0x0000003c00648947 */ /* 0x014fea0003800000 */
.L_x_141:
[----:B-1----:R-:W-:-:S04]  /*3a00*/  UIADD3 UR7, UPT, UPT, UR15, 0x1, URZ ;  /* 0x000000010f077890 */ /* 0x002fc8000fffe0ff */
[----:B------:R-:W-:-:S04]  /*3a10*/  UISETP.NE.AND UP0, UPT, UR7, 0x4, UPT ;  /* 0x000000040700788c */ /* 0x000fc8000bf05270 */
[----:B------:R-:W-:Y:S02]  /*3a20*/  USEL UR8, URZ, 0x1, UP0 ;  /* 0x00000001ff087887 */ /* 0x000fe40008000000 */
[----:B------:R-:W-:-:S04]  /*3a30*/  USEL UR7, UR7, URZ, UP0 ;  /* 0x000000ff07077287 */ /* 0x000fc80008000000 */
[----:B------:R-:W-:Y:S01]  /*3a40*/  ULEA UR6, UR7, UR5, 0x3 ;  /* 0x0000000507067291 */ /* 0x000fe2000f8e18ff */
[----:B--2---:R-:W-:-:S04]  /*3a50*/  LOP3.LUT R2, R11, UR8, RZ, 0x3c, !PT ;  /* 0x000000080b027c12 */ /* 0x004fc8000f8e3cff */
[----:B------:R-:W-:-:S04]  /*3a60*/  SHF.L.U32 R3, R2, 0x1f, RZ ;  /* 0x0000001f02037819 */ /* 0x000fc800000006ff */
[----:B------:R-:W1:Y:S02]  /*3a70*/  SYNCS.PHASECHK.TRANS64.TRYWAIT P0, [UR6], R3 ;  /* 0x00000003ff0075a7 */ /* 0x000e640008001106 */
[----:B-1----:R-:W-:Y:S05]  /*3a80*/  @!P0 BRA `(.L_x_63) ;  /* 0x0000003c00588947 */ /* 0x002fea0003800000 */
.L_x_143:
        /* <DEDUP_REMOVED lines=9> */
.L_x_145:
[----:B------:R-:W-:-:S04]  /*3b20*/  UIADD3 UR7, UPT, UPT, UR7, 0x1, URZ ;  /* 0x0000000107077890 */ /* 0x000fc8000fffe0ff */
[----:B------:R-:W-:-:S04]  /*3b30*/  UISETP.NE.AND UP0, UPT, UR7, 0x4, UPT ;  /* 0x000000040700788c */ /* 0x000fc8000bf05270 */
[----:B------:R-:W-:Y:S02]  /*3b40*/  USEL UR6, URZ, 0x1, UP0 ;  /* 0x00000001ff067887 */ /* 0x000fe40008000000 */
[----:B------:R-:W-:-:S04]  /*3b50*/  USEL UR7, UR7, URZ, UP0 ;  /* 0x000000ff07077287 */ /* 0x000fc80008000000 */
[----:B------:R-:W-:Y:S01]  /*3b60*/  ULEA UR7, UR7, UR5, 0x3 ;  /* 0x0000000507077291 */ /* 0x000fe2000f8e18ff */
[----:B------:R-:W-:-:S04]  /*3b70*/  LOP3.LUT R2, R2, UR6, RZ, 0x3c, !PT ;  /* 0x0000000602027c12 */ /* 0x000fc8000f8e3cff */
[----:B------:R-:W-:-:S04]  /*3b80*/  SHF.L.U32 R2, R2, 0x1f, RZ ;  /* 0x0000001f02027819 */ /* 0x000fc800000006ff */
[----:B------:R-:W2:Y:S02]  /*3b90*/  SYNCS.PHASECHK.TRANS64.TRYWAIT P0, [UR7], R2 ;  /* 0x00000002ff0075a7 */ /* 0x000ea40008001107 */
[----:B--2---:R-:W-:Y:S05]  /*3ba0*/  @!P0 BRA `(.L_x_65) ;  /* 0x0000003c00408947 */ /* 0x004fea0003800000 */
.L_x_147:
[----:B------:R-:W-:Y:S01]  /*3bb0*/  NOP ;  /* 0x0000000000007918 */ /* 0x000fe20000000000 */
[----:B-1----:R-:W1:Y:S01]  /*3bc0*/  LDS R0, [UR4+0x14] ;  /* 0x00001404ff007984 */ /* 0x002e620008000800 */
[----:B------:R-:W-:Y:S01]  /*3bd0*/  ULOP3.LUT UR6, UR16, 0xffff, URZ, 0xc0, !UPT ;  /* 0x0000ffff10067892 */ /* 0x000fe2000f8ec0ff */
[----:B------:R-:W-:Y:S01]  /*3be0*/  UMOV UR8, 0xffff ;  /* 0x0000ffff00087882 */ /* 0x000fe20000000000 */
[----:B------:R-:W-:Y:S02]  /*3bf0*/  UMOV UR5, 0x1 ;  /* 0x0000000100057882 */ /* 0x000fe40000000000 */
[----:B------:R-:W-:-:S04]  /*3c00*/  USHF.R.U32.HI UR6, URZ, 0x5, UR6 ;  /* 0x00000005ff067899 */ /* 0x000fc80008011606 */
[----:B------:R-:W-:Y:S02]  /*3c10*/  USHF.L.U32 UR8, UR8, UR6, URZ ;  /* 0x0000000608087299 */ /* 0x000fe400080006ff */
[----:B------:R-:W-:-:S04]  /*3c20*/  USHF.L.U32 UR5, UR5, UR6, URZ ;  /* 0x0000000605057299 */ /* 0x000fc800080006ff */
[----:B-1----:R-:W-:-:S04]  /*3c30*/  LOP3.LUT R0, R0, UR8, RZ, 0xc0, !PT ;  /* 0x0000000800007c12 */ /* 0x002fc8000f8ec0ff */
[----:B------:R-:W-:-:S13]  /*3c40*/  ISETP.NE.AND P0, PT, R0, UR8, PT ;  /* 0x0000000800007c0c */ /* 0x000fda000bf05270 */
[----:B------:R-:W-:Y:S05]  /*3c50*/  @P0 BRA `(.L_x_66) ;  /* 0x0000000000580947 */ /* 0x000fea0003800000 */
[----:B------:R-:W1:Y:S02]  /*3c60*/  LDS R0, [UR4+0x18] ;  /* 0x00001804ff007984 */ /* 0x000e640008000800 */
[----:B-1----:R-:W-:-:S04]  /*3c70*/  LOP3.LUT R0, R0, UR5, RZ, 0xc0, !PT ;  /* 0x0000000500007c12 */ /* 0x002fc8000f8ec0ff */
[----:B------:R-:W-:-:S13]  /*3c80*/  ISETP.NE.AND P0, PT, R0, UR5, PT ;  /* 0x0000000500007c0c */ /* 0x000fda000bf05270 */
[----:B------:R-:W-:Y:S05]  /*3c90*/  @P0 BRA `(.L_x_67) ;  /* 0x00000000003c0947 */ /* 0x000fea0003800000 */
[----:B------:R-:W1:Y:S01]  /*3ca0*/  S2R R2, SR_LANEID ;  /* 0x0000000000027919 */ /* 0x000e620000000000 */
[----:B------:R-:W-:Y:S01]  /*3cb0*/  ULOP3.LUT UR8, URZ, UR8, URZ, 0x33, !UPT ;  /* 0x00000008ff087292 */ /* 0x000fe2000f8e33ff */
[----:B------:R-:W-:Y:S02]  /*3cc0*/  VOTEU.ANY UR7, UPT, PT ;  /* 0x0000000000077886 */ /* 0x000fe400038e0100 */
[----:B------:R-:W-:-:S03]  /*3cd0*/  UFLO.U32 UR7, UR7 ;  /* 0x00000007000772bd */ /* 0x000fc600080e0000 */
[----:B------:R-:W-:-:S04]  /*3ce0*/  IMAD.U32 R0, RZ, RZ, UR8 ;  /* 0x00000008ff007e24 */ /* 0x000fc8000f8e00ff */
[----:B------:R2:W4:Y:S02]  /*3cf0*/  REDUX UR6, R0 ;  /* 0x00000000000673c4 */ /* 0x0005240000000000 */
[----:B------:R1:W-:Y:S02]  /*3d00*/  UTCATOMSWS.AND URZ, UR8 ;  /* 0x0000000800ff79e3 */ /* 0x0003e40008000000 */
[----:B-1----:R-:W-:Y:S02]  /*3d10*/  ISETP.EQ.U32.AND P0, PT, R2, UR7, PT ;  /* 0x0000000702007c0c */ /* 0x002fe4000bf02070 */
[----:B--2---:R-:W-:Y:S02]  /*3d20*/  LOP3.LUT R0, RZ, UR5, RZ, 0x33, !PT ;  /* 0x00000005ff007c12 */ /* 0x004fe4000f8e33ff */
[----:B----4-:R-:W-:Y:S02]  /*3d30*/  MOV R2, UR6 ;  /* 0x0000000600027c02 */ /* 0x010fe40008000f00 */
[----:B------:R-:W1:Y:S07]  /*3d40*/  REDUX UR5, R0 ;  /* 0x00000000000573c4 */ /* 0x000e6e0000000000 */
[----:B------:R2:W-:Y:S01]  /*3d50*/  @P0 ATOMS.AND RZ, [UR4+0x14], R2 ;  /* 0x00001402ffff098c */ /* 0x0005e2000a800004 */
[----:B-1----:R-:W-:-:S05]  /*3d60*/  IMAD.U32 R0, RZ, RZ, UR5 ;  /* 0x00000005ff007e24 */ /* 0x002fca000f8e00ff */
[----:B------:R2:W-:Y:S01]  /*3d70*/  @P0 ATOMS.AND RZ, [UR4+0x18], R0 ;  /* 0x00001800ffff098c */ /* 0x0005e2000a800004 */
[----:B------:R-:W-:Y:S05]  /*3d80*/  BRA `(.L_x_68) ;  /* 0x0000000000147947 */ /* 0x000fea0003800000 */
.L_x_67:
[----:B------:R-:W-:Y:S02]  /*3d90*/  MOV R2, 0x3db0 ;  /* 0x00003db000027802 */ /* 0x000fe40000000f00 */
[----:B---3-5:R-:W-:Y:S05]  /*3da0*/  CALL.REL.NOINC `($__internal_0_$__cuda_sm10x_tcgen05_guardrail_trap_col_being_dealloced_not_returned_by_alloc) ;  /* 0x0000003c00b47944 */ /* 0x028fea0003c00000 */
[----:B------:R-:W-:Y:S05]  /*3db0*/  BRA `(.L_x_68) ;  /* 0x0000000000087947 */ /* 0x000fea0003800000 */
.L_x_66:
[----:B------:R-:W-:Y:S02]  /*3dc0*/  MOV R2, 0x3de0 ;  /* 0x00003de000027802 */ /* 0x000fe40000000f00 */
[----:B---3-5:R-:W-:Y:S05]  /*3dd0*/  CALL.REL.NOINC `($__internal_2_$__cuda_sm10x_tcgen05_guardrail_trap_unallocated_columns_being_dealloced) ;  /* 0x0000003c00c07944 */ /* 0x028fea0003c00000 */
.L_x_68:
[----:B------:R-:W-:Y:S01]  /*3de0*/  NOP ;  /* 0x0000000000007918 */ /* 0x000fe20000000000 */
[----:B------:R-:W-:Y:S05]  /*3df0*/  EXIT ;  /* 0x000000000000794d */ /* 0x000fea0003800000 */
.L_x_50:
[----:B------:R-:W-:-:S09]  /*3e00*/  UISETP.NE.OR UP2, UPT, UR8, 0x3, !UP2 ;  /* 0x000000030800788c */ /* 0x000fd2000d745670 */
[----:B------:R-:W-:Y:S05]  /*3e10*/  BRA.U UP2, `(.L_x_69) ;  /* 0x0000000d02ac7547 */ /* 0x000fea000b800000 */
[----:B------:R-:W1:Y:S01]  /*3e20*/  LDC R0, c[0x0][0xb30] ;  /* 0x0002cc00ff007b82 */ /* 0x000e620000000800 */
[----:B------:R-:W2:Y:S01]  /*3e30*/  LDCU.64 UR8, c[0x0][0x888] ;  /* 0x00011100ff0877ac */ /* 0x000ea20008000a00 */
[----:B------:R-:W-:Y:S01]  /*3e40*/  IMAD.MOV.U32 R32, RZ, RZ, 0x1 ;  /* 0x00000001ff207424 */ /* 0x000fe200078e00ff */
[----:B------:R-:W-:Y:S01]  /*3e50*/  CS2R R28, SRZ ;  /* 0x00000000001c7805 */ /* 0x000fe2000001ff00 */
[----:B------:R-:W-:Y:S01]  /*3e60*/  IMAD.MOV.U32 R25, RZ, RZ, 0x1000 ;  /* 0x00001000ff197424 */ /* 0x000fe200078e00ff */
[----:B------:R-:W4:Y:S03]  /*3e70*/  LDCU.64 UR4, c[0x0][0x890] ;  /* 0x00011200ff0477ac */ /* 0x000f260008000a00 */
[----:B------:R-:W3:Y:S01]  /*3e80*/  LDC R24, c[0x0][0x370] ;  /* 0x0000dc00ff187b82 */ /* 0x000ee20000000800 */
[----:B------:R-:W-:Y:S01]  /*3e90*/  UMOV UR7, 0x400 ;  /* 0x0000040000077882 */ /* 0x000fe20000000000 */
[----:B------:R-:W-:-:S02]  /*3ea0*/  UPLOP3.LUT UP1, UPT, UPT, UPT, UPT, 0x40, 0x4 ;  /* 0x000000000004789c */ /* 0x000fc40003f2e870 */
[----:B------:R-:W-:Y:S01]  /*3eb0*/  ULEA UR7, UR37, UR7, 0x18 ;  /* 0x0000000725077291 */ /* 0x000fe2000f8ec0ff */
[----:B------:R-:W-:-:S03]  /*3ec0*/  UMOV UR13, URZ ;  /* 0x000000ff000d7c82 */ /* 0x000fc60008000000 */
[----:B------:R-:W3:Y:S01]  /*3ed0*/  LDC R3, c[0x0][0xb0c] ;  /* 0x0002c300ff037b82 */ /* 0x000ee20000000800 */
[----:B--2---:R-:W-:Y:S02]  /*3ee0*/  UISETP.NE.U32.AND UP3, UPT, UR8, URZ, UPT ;  /* 0x000000ff0800728c */ /* 0x004fe4000bf65070 */
[----:B----4-:R-:W-:-:S05]  /*3ef0*/  UISETP.NE.U32.AND UP4, UPT, UR4, URZ, UPT ;  /* 0x000000ff0400728c */ /* 0x010fca000bf85070 */
[----:B------:R-:W2:Y:S01]  /*3f00*/  LDC R22, c[0x0][0xb20] ;  /* 0x0002c800ff167b82 */ /* 0x000ea20000000800 */
[----:B-1----:R-:W-:Y:S01]  /*3f10*/  ISETP.NE.AND P1, PT, R0, 0x1, PT ;  /* 0x000000010000780c */ /* 0x002fe20003f25270 */
[----:B------:R-:W-:Y:S02]  /*3f20*/  UISETP.NE.AND.EX UP3, UPT, UR9, URZ, UPT, UP3 ;  /* 0x000000ff0900728c */ /* 0x000fe4000bf65330 */
[----:B------:R-:W-:-:S04]  /*3f30*/  UISETP.NE.AND.EX UP4, UPT, UR5, URZ, UPT, UP4 ;  /* 0x000000ff0500728c */ /* 0x000fc8000bf85340 */
[----:B------:R-:W1:Y:S08]  /*3f40*/  LDC.64 R30, c[0x0][0x348] ;  /* 0x0000d200ff1e7b82 */ /* 0x000e700000000a00 */
[----:B------:R-:W4:Y:S08]  /*3f50*/  LDC.64 R14, c[0x0][0xb10] ;  /* 0x0002c400ff0e7b82 */ /* 0x000f300000000a00 */
[----:B------:R-:W1:Y:S08]  /*3f60*/  LDC.64 R6, c[0x0][0xb18] ;  /* 0x0002c600ff067b82 */ /* 0x000e700000000a00 */
[----:B------:R-:W1:Y:S08]  /*3f70*/  LDC.64 R4, c[0x0][0xb28] ;  /* 0x0002ca00ff047b82 */ /* 0x000e700000000a00 */
[----:B--23--:R-:W1:Y:S02]  /*3f80*/  LDC R23, c[0x0][0x374] ;  /* 0x0000dd00ff177b82 */ /* 0x00ce640000000800 */
.L_x_78:
[C---:B------:R-:W-:Y:S02]  /*3f90*/  LEA R0, R29.reuse, UR7, 0x3 ;  /* 0x000000071d007c11 */ /* 0x040fe4000f8e18ff */
[----:B------:R-:W-:Y:S02]  /*3fa0*/  SHF.L.U32 R2, R28, 0x1f, RZ ;  /* 0x0000001f1c027819 */ /* 0x000fe400000006ff */
[----:B------:R-:W-:Y:S02]  /*3fb0*/  LEA R16, R29, UR7, 0x4 ;  /* 0x000000071d107c11 */ /* 0x000fe4000f8e20ff */
[----:B--2---:R-:W2:Y:S02]  /*3fc0*/  SYNCS.PHASECHK.TRANS64.TRYWAIT P0, [R0+URZ+0xa0], R2 ;  /* 0x0000a002000075a7 */ /* 0x004ea400080011ff */
[----:B--2---:R-:W-:Y:S05]  /*3fd0*/  @!P0 BRA `(.L_x_70) ;  /* 0x00000038004c8947 */ /* 0x004fea0003800000 */
.L_x_148:
[----:B------:R-:W-:Y:S01]  /*3fe0*/  ISETP.GE.AND P0, PT, R26, 0x1, PT ;  /* 0x000000011a00780c */ /* 0x000fe20003f06270 */
[----:B------:R-:W3:Y:S01]  /*3ff0*/  LDS.128 R16, [R16+0x130] ;  /* 0x0001300010107984 */ /* 0x000ee20000000c00 */
[----:B--2---:R-:W-:Y:S01]  /*4000*/  VIADD R0, R0, 0xb0 ;  /* 0x000000b000007836 */ /* 0x004fe20000000000 */
[----:B------:R-:W-:Y:S01]  /*4010*/  @!PT LDS RZ, [RZ] ;  /* 0x00000000fffff984 */ /* 0x000fe20000000800 */
[----:B------:R-:W-:Y:S01]  /*4020*/  @!PT LDS RZ, [RZ] ;  /* 0x00000000fffff984 */ /* 0x000fe20000000800 */
[----:B------:R-:W-:Y:S01]  /*4030*/  @!PT LDS RZ, [RZ] ;  /* 0x00000000fffff984 */ /* 0x000fe20000000800 */
[----:B------:R-:W-:Y:S01]  /*4040*/  @!PT LDS RZ, [RZ] ;  /* 0x00000000fffff984 */ /* 0x000fe20000000800 */
[----:B------:R2:W-:Y:S06]  /*4050*/  MEMBAR.ALL.CTA ;  /* 0x0000000000007992 */ /* 0x0005ec0000008000 */
[----:B--2---:R-:W2:Y:S01]  /*4060*/  FENCE.VIEW.ASYNC.S ;  /* 0x00000000000073c6 */ /* 0x004ea20000000000 */
[----:B------:R-:W-:Y:S04]  /*4070*/  PRMT R0, RZ, 0x654, R0 ;  /* 0x00000654ff007816 */ /* 0x000fe80000000000 */
[----:B--2---:R2:W-:Y:S01]  /*4080*/  SYNCS.ARRIVE.TRANS64.RED.A1T0 RZ, [R0+URZ], RZ ;  /* 0x000000ff00ff79a7 */ /* 0x0045e200081004ff */
[----:B---3--:R-:W-:Y:S11]  /*4090*/  LOP3.LUT P3, RZ, R18, 0x1, RZ, 0xc0, !PT ;  /* 0x0000000112ff7812 */ /* 0x008ff6000786c0ff */
[----:B------:R-:W-:Y:S02]  /*40a0*/  @!UPT UIADD3 URZ, UPT, UPT, URZ, URZ, URZ ;  /* 0x000000fffffff290 */ /* 0x000fe4000fffe0ff */
[----:B------:R-:W-:Y:S02]  /*40b0*/  @P3 MOV R11, R16 ;  /* 0x00000010000b3202 */ /* 0x000fe40000000f00 */
[----:B------:R-:W-:Y:S01]  /*40c0*/  @P3 LOP3.LUT R10, R17, 0xffff, RZ, 0xc0, !PT ;  /* 0x0000ffff110a3812 */ /* 0x000fe200078ec0ff */
[----:B--2---:R-:W-:Y:S06]  /*40d0*/  @!P0 BRA `(.L_x_71) ;  /* 0x0000000000a48947 */ /* 0x004fec0003800000 */
[-C--:B-1----:R-:W-:Y:S01]  /*40e0*/  IMAD.HI.U32 R0, R23, R7.reuse, RZ ;  /* 0x0000000717007227 */ /* 0x082fe200078e00ff */
[----:B------:R-:W-:Y:S02]  /*40f0*/  ISETP.NE.AND P0, PT, R6, 0x1, PT ;  /* 0x000000010600780c */ /* 0x000fe40003f05270 */
[----:B------:R-:W-:Y:S01]  /*4100*/  ISETP.NE.AND P2, PT, R26, 0x1, PT ;  /* 0x000000011a00780c */ /* 0x000fe20003f45270 */
[----:B----4-:R-:W-:Y:S01]  /*4110*/  IMAD.HI.U32 R9, R24, R14, RZ ;  /* 0x0000000e18097227 */ /* 0x010fe200078e00ff */
[----:B------:R-:W-:Y:S02]  /*4120*/  SHF.R.U32.HI R0, RZ, R22, R0 ;  /* 0x00000016ff007219 */ /* 0x000fe40000011600 */
[----:B------:R-:W-:Y:S01]  /*4130*/  ISETP.NE.AND P4, PT, R3, 0x1, PT ;  /* 0x000000010300780c */ /* 0x000fe20003f85270 */
[----:B------:R-:W-:Y:S01]  /*4140*/  IMAD.HI.U32 R13, R10, R7, RZ ;  /* 0x000000070a0d7227 */ /* 0x000fe200078e00ff */
[----:B------:R-:W-:Y:S02]  /*4150*/  SHF.R.U32.HI R9, RZ, R15, R9 ;  /* 0x0000000fff097219 */ /* 0x000fe40000011609 */
[----:B------:R-:W-:Y:S01]  /*4160*/  SEL R0, R23, R0, !P0 ;  /* 0x0000000017007207 */ /* 0x000fe20004000000 */
[----:B------:R-:W-:Y:S01]  /*4170*/  IMAD.HI.U32 R12, R11, R14, RZ ;  /* 0x0000000e0b0c7227 */ /* 0x000fe200078e00ff */
[----:B------:R-:W-:Y:S03]  /*4180*/  SEL R9, R24, R9, !P4 ;  /* 0x0000000918097207 */ /* 0x000fe60006000000 */
[-C--:B------:R-:W-:Y:S01]  /*4190*/  IMAD.HI.U32 R8, R0, R4.reuse, RZ ;  /* 0x0000000400087227 */ /* 0x080fe200078e00ff */
[----:B------:R-:W-:Y:S03]  /*41a0*/  SHF.R.U32.HI R12, RZ, R15, R12 ;  /* 0x0000000fff0c7219 */ /* 0x000fe6000001160c */
[----:B------:R-:W-:Y:S01]  /*41b0*/  IMAD.HI.U32 R2, R9, R4, RZ ;  /* 0x0000000409027227 */ /* 0x000fe200078e00ff */
[-C--:B------:R-:W-:Y:S02]  /*41c0*/  @P2 SHF.R.U32.HI R0, RZ, R5.reuse, R8 ;  /* 0x00000005ff002219 */ /* 0x080fe40000011608 */
[----:B------:R-:W-:Y:S02]  /*41d0*/  SHF.R.U32.HI R8, RZ, R22, R13 ;  /* 0x00000016ff087219 */ /* 0x000fe4000001160d */
[----:B------:R-:W-:Y:S01]  /*41e0*/  @P2 SHF.R.U32.HI R9, RZ, R5, R2 ;  /* 0x00000005ff092219 */ /* 0x000fe20000011602 */
[----:B------:R-:W-:Y:S01]  /*41f0*/  IMAD R0, R26, R0, RZ ;  /* 0x000000001a007224 */ /* 0x000fe200078e02ff */
[----:B------:R-:W-:Y:S02]  /*4200*/  SEL R8, R10, R8, !P0 ;  /* 0x000000080a087207 */ /* 0x000fe40004000000 */
[----:B------:R-:W-:Y:S01]  /*4210*/  SEL R2, R11, R12, !P4 ;  /* 0x0000000c0b027207 */ /* 0x000fe20006000000 */
[----:B------:R-:W-:Y:S01]  /*4220*/  IMAD R12, R26, R9, RZ ;  /* 0x000000091a0c7224 */ /* 0x000fe200078e02ff */
[C---:B------:R-:W-:Y:S01]  /*4230*/  ISETP.GE.AND P0, PT, R8.reuse, R0, PT ;  /* 0x000000000800720c */ /* 0x040fe20003f06270 */
[----:B------:R-:W-:Y:S03]  /*4240*/  IMAD.HI.U32 R0, R8, R4, RZ ;  /* 0x0000000408007227 */ /* 0x000fe600078e00ff */
[----:B------:R-:W-:Y:S02]  /*4250*/  ISETP.GE.OR P0, PT, R2, R12, P0 ;  /* 0x0000000c0200720c */ /* 0x000fe40000706670 */
[-C--:B------:R-:W-:Y:S04]  /*4260*/  SHF.R.U32.HI R0, RZ, R5.reuse, R0 ;  /* 0x00000005ff007219 */ /* 0x080fe80000011600 */
[----:B------:R-:W-:Y:S05]  /*4270*/  SEL R13, R8, R0, !P2 ;  /* 0x00000000080d7207 */ /* 0x000fea0005000000 */
[----:B------:R-:W-:Y:S02]  /*4280*/  IMAD.MOV R12, RZ, RZ, -R13 ;  /* 0x000000ffff0c7224 */ /* 0x000fe400078e0a0d */
[----:B------:R-:W-:Y:S04]  /*4290*/  @!P0 IMAD.HI.U32 R0, R2, R4, RZ ;  /* 0x0000000402008227 */ /* 0x000fe800078e00ff */
[----:B------:R-:W-:Y:S01]  /*42a0*/  IMAD R12, R26, R12, R8 ;  /* 0x0000000c1a0c7224 */ /* 0x000fe200078e0208 */
[----:B------:R-:W-:Y:S04]  /*42b0*/  @!P0 SHF.R.U32.HI R0, RZ, R5, R0 ;  /* 0x00000005ff008219 */ /* 0x000fe80000011600 */
[----:B------:R-:W-:Y:S04]  /*42c0*/  @!P0 SEL R0, R2, R0, !P2 ;  /* 0x0000000002008207 */ /* 0x000fe80005000000 */
[----:B------:R-:W-:Y:S01]  /*42d0*/  @!P0 IADD3 R13, PT, PT, R13, -R0, RZ ;  /* 0x800000000d0d8210 */ /* 0x000fe20007ffe0ff */
[----:B------:R-:W-:Y:S01]  /*42e0*/  @!P0 IMAD R0, R9, R12, R0 ;  /* 0x0000000c09008224 */ /* 0x000fe200078e0200 */
[----:B------:R-:W-:Y:S01]  /*42f0*/  IADD3 R9, PT, PT, -R8, RZ, RZ ;  /* 0x000000ff08097210 */ /* 0x000fe20007ffe1ff */
[--C-:B------:R-:W-:Y:S02]  /*4300*/  IMAD.MOV R12, RZ, RZ, -R2.reuse ;  /* 0x000000ffff0c7224 */ /* 0x100fe400078e0a02 */
[----:B------:R-:W-:Y:S02]  /*4310*/  @!P0 IMAD R8, R13, R26, R2 ;  /* 0x0000001a0d088224 */ /* 0x000fe400078e0202 */
[----:B------:R-:W-:Y:S02]  /*4320*/  @!P0 IMAD.MOV.U32 R2, RZ, RZ, R0 ;  /* 0x000000ffff028224 */ /* 0x000fe400078e0000 */
[----:B------:R-:W-:Y:S02]  /*4330*/  IMAD R11, R3, R12, R11 ;  /* 0x0000000c030b7224 */ /* 0x000fe400078e020b */
[----:B------:R-:W-:Y:S02]  /*4340*/  IMAD R10, R6, R9, R10 ;  /* 0x00000009060a7224 */ /* 0x000fe400078e020a */
[----:B------:R-:W-:Y:S02]  /*4350*/  IMAD R11, R2, R3, R11 ;  /* 0x00000003020b7224 */ /* 0x000fe400078e020b */
[----:B------:R-:W-:Y:S02]  /*4360*/  IMAD R10, R8, R6, R10 ;  /* 0x00000006080a7224 */ /* 0x000fe400078e020a */
.L_x_71:
[----:B------:R-:W-:Y:S05]  /*4370*/  BRA.U UP1, `(.L_x_72) ;  /* 0x0000000101107547 */ /* 0x000fea000b800000 */
[----:B------:R-:W-:Y:S04]  /*4380*/  MOV R2, UR6 ;  /* 0x0000000600027c02 */ /* 0x000fe80008000f00 */
[----:B------:R-:W-:Y:S04]  /*4390*/  SHF.L.U32 R2, R2, 0x1f, RZ ;  /* 0x0000001f02027819 */ /* 0x000fe800000006ff */
[----:B------:R-:W2:Y:S02]  /*43a0*/  SYNCS.PHASECHK.TRANS64.TRYWAIT P0, [UR7+0x98], R2 ;  /* 0x00009802ff0075a7 */ /* 0x000ea40008001107 */
[----:B--2---:R-:W-:Y:S05]  /*43b0*/  @!P0 BRA `(.L_x_73) ;  /* 0x0000003400688947 */ /* 0x004fea0003800000 */
.L_x_72:
[----:B------:R-:W-:Y:S02]  /*43c0*/  R2UR UR11, R21 ;  /* 0x00000000150b72ca */ /* 0x000fe400000e0000 */
[----:B------:R-:W-:Y:S02]  /*43d0*/  R2UR UR10, R20 ;  /* 0x00000000140a72ca */ /* 0x000fe400000e0000 */
[----:B------:R-:W-:Y:S04]  /*43e0*/  ISETP.NE.U32.AND P2, PT, RZ, UR4, PT ;  /* 0x00000004ff007c0c */ /* 0x000fe8000bf45070 */
[----:B------:R-:W-:Y:S05]  /*43f0*/  ISETP.NE.AND.EX P2, PT, RZ, UR5, PT, P2 ;  /* 0x00000005ff007c0c */ /* 0x000fea000bf45320 */
[----:B------:R-:W-:Y:S02]  /*4400*/  USHF.L.U32 UR11, UR11, 0x6, URZ ;  /* 0x000000060b0b7899 */ /* 0x000fe400080006ff */
[----:B------:R-:W-:Y:S01]  /*4410*/  USHF.L.U32 UR10, UR10, 0x6, URZ ;  /* 0x000000060a0a7899 */ /* 0x000fe200080006ff */
[----:B------:R-:W-:Y:S11]  /*4420*/  BRA.U !UP4, `(.L_x_74) ;  /* 0x000000010c347547 */ /* 0x000ff6000b800000 */
[----:B------:R-:W-:Y:S01]  /*4430*/  UPLOP3.LUT UP0, UPT, UPT, UPT, UP3, 0x80, 0x8 ;  /* 0x000000000008789c */ /* 0x000fe20003f0f030 */
[----:B--2---:R-:W-:Y:S02]  /*4440*/  HFMA2 R0, -RZ, RZ, 0, 5.9604644775390625e-08 ;  /* 0x00000001ff007431 */ /* 0x004fe400000001ff */
[----:B------:R-:W-:Y:S03]  /*4450*/  IMAD.MOV.U32 R60, RZ, RZ, 0x1 ;  /* 0x00000001ff3c7424 */ /* 0x000fe600078e00ff */
[----:B------:R-:W-:Y:S05]  /*4460*/  PLOP3.LUT P0, PT, PT, PT, UP0, 0x80, 0x8 ;  /* 0x000000000008781c */ /* 0x000fea0003f0f008 */
[----:B------:R-:W2:Y:S01]  /*4470*/  @UP0 LDCU.64 UR14, c[0x0][0x888] ;  /* 0x00011100ff0e07ac */ /* 0x000ea20008000a00 */
[----:B------:R-:W-:Y:S07]  /*4480*/  @UP0 UIMAD UR8, UR36, UR4, URZ ;  /* 0x00000004240802a4 */ /* 0x000fee000f8e02ff */
[----:B------:R-:W-:Y:S01]  /*4490*/  @!P0 PRMT R60, R0, 0x7610, R60 ;  /* 0x00007610003c8816 */ /* 0x000fe2000000003c */
[----:B--2---:R-:W-:Y:S03]  /*44a0*/  @UP0 UIMAD.WIDE UR14, UR8, 0x4, UR14 ;  /* 0x00000004080e08a5 */ /* 0x004fe6000f8e020e */
[----:B------:R-:W2:Y:S03]  /*44b0*/  @!UP0 LDCU UR8, c[0x0][0x880] ;  /* 0x00011000ff0887ac */ /* 0x000ea60008000800 */
[----:B------:R-:W-:Y:S01]  /*44c0*/  IMAD.U32 R8, RZ, RZ, UR14 ;  /* 0x0000000eff087e24 */ /* 0x000fe2000f8e00ff */
[----:B------:R-:W-:Y:S05]  /*44d0*/  MOV R9, UR15 ;  /* 0x0000000f00097c02 */ /* 0x000fea0008000f00 */
[----:B-----5:R3:W5:Y:S02]  /*44e0*/  @P0 LDG.E R35, desc[UR46][R8.64] ;  /* 0x0000002e08230981 */ /* 0x020764000c1e1900 */
[----:B--23--:R-:W-:Y:S07]  /*44f0*/  @!P0 IMAD.U32 R35, RZ, RZ, UR8 ;  /* 0x00000008ff238e24 */ /* 0x00cfee000f8e00ff */
.L_x_74:
[----:B-----5:R-:W-:Y:S01]  /*4500*/  @!P2 FSETP.EQ.AND P0, PT, R35, RZ, PT ;  /* 0x000000ff2300a20b */ /* 0x020fe20003f02000 */
[----:B------:R-:W-:Y:S01]  /*4510*/  @!UPT UIADD3 URZ, UPT, UPT, URZ, URZ, URZ ;  /* 0x000000fffffff290 */ /* 0x000fe2000fffe0ff */
[----:B------:R-:W-:Y:S11]  /*4520*/  @!P2 BRA `(.L_x_75) ;  /* 0x000000000014a947 */ /* 0x000ff60003800000 */
[----:B------:R-:W-:Y:S02]  /*4530*/  LOP3.LUT P2, RZ, R60, 0xff, RZ, 0xc0, !PT ;  /* 0x000000ff3cff7812 */ /* 0x000fe4000784c0ff */
[----:B------:R-:W-:Y:S04]  /*4540*/  PLOP3.LUT P0, PT, PT, PT, UP0, 0x80, 0x8 ;  /* 0x000000000008781c */ /* 0x000fe80003f0f008 */
[----:B------:R-:W-:Y:S07]  /*4550*/  PLOP3.LUT P0, PT, P0, PT, PT, 0x8, 0x80 ;  /* 0x000000000080781c */ /* 0x000fee000070e170 */
[----:B------:R-:W-:Y:S11]  /*4560*/  @P2 FSETP.EQ.AND P0, PT, R35, RZ, PT ;  /* 0x000000ff2300220b */ /* 0x000ff60003f02000 */
[----:B------:R-:W-:Y:S02]  /*4570*/  @!UPT UIADD3 URZ, UPT, UPT, URZ, URZ, URZ ;  /* 0x000000fffffff290 */ /* 0x000fe4000fffe0ff */
.L_x_75:
[----:B------:R-:W-:Y:S01]  /*4580*/  ULEA UR15, UR13, UR7, 0x3 ;  /* 0x000000070d0f7291 */ /* 0x000fe2000f8e18ff */
[----:B------:R-:W-:Y:S02]  /*4590*/  SHF.L.U32 R9, R32, 0x1f, RZ ;  /* 0x0000001f20097819 */ /* 0x000fe400000006ff */
[----:B------:R-:W-:Y:S04]  /*45a0*/  ELECT P4, URZ, PT ;  /* 0x0000000000ff782f */ /* 0x000fe80003880000 */
[----:B------:R-:W-:Y:S02]  /*45b0*/  PLOP3.LUT P4, PT, P0, P4, PT, 0xf2, 0x2f ;  /* 0x00000000002f781c */ /* 0x000fe40000789e72 */
[----:B------:R-:W3:Y:S11]  /*45c0*/  SYNCS.PHASECHK.TRANS64.TRYWAIT P2, [UR15+0x78], R9 ;  /* 0x00007809ff0075a7 */ /* 0x000ef6000804110f */
[----:B-1----:R-:W-:Y:S05]  /*45d0*/  @!P4 IADD3 R8, P0, PT, R30, 0x580, RZ ;  /* 0x000005801e08c810 */ /* 0x002fea0007f1e0ff */
[----:B--2---:R-:W-:Y:S01]  /*45e0*/  @!P4 IMAD.X R2, RZ, RZ, R31, P0 ;  /* 0x000000ffff02c224 */ /* 0x004fe200000e061f */
[----:B---3--:R-:W-:Y:S07]  /*45f0*/  @!P2 BRA `(.L_x_76) ;  /* 0x0000003000f0a947 */ /* 0x008fee0003800000 */
.L_x_151:
[----:B------:R-:W2:Y:S01]  /*4600*/  LDC.64 R12, c[0x0][0xb18] ;  /* 0x0002c600ff0c7b82 */ /* 0x000ea20000000a00 */
[----:B------:R-:W-:Y:S01]  /*4610*/  @!P4 R2UR UR8, R2 ;  /* 0x000000000208c2ca */ /* 0x000fe200000e0000 */
[----:B------:R-:W-:Y:S01]  /*4620*/  VOTEU.ALL UP2, P4 ;  /* 0x0000000000ff7886 */ /* 0x000fe20002040000 */
[----:B------:R-:W-:Y:S01]  /*4630*/  @!P4 R2UR UR9, R8 ;  /* 0x000000000809c2ca */ /* 0x000fe200000e0000 */
[----:B------:R-:W-:Y:S01]  /*4640*/  VOTEU.ALL UP1, P4 ;  /* 0x0000000000ff7886 */ /* 0x000fe20002020000 */
[----:B-1----:R-:W-:Y:S03]  /*4650*/  @!P4 IMAD.MOV.U32 R0, RZ, RZ, 0x1000 ;  /* 0x00001000ff00c424 */ /* 0x002fe600078e00ff */
[----:B------:R-:W1:Y:S01]  /*4660*/  @!P1 LDC R2, c[0x0][0xb0c] ;  /* 0x0002c300ff029b82 */ /* 0x000e620000000800 */
[----:B------:R-:W-:Y:S01]  /*4670*/  UMOV UR20, 0x0 ;  /* 0x0000000000147882 */ /* 0x000fe20000000000 */
[----:B------:R-:W-:Y:S01]  /*4680*/  UMOV UR21, 0x10000000 ;  /* 0x1000000000157882 */ /* 0x000fe20000000000 */
[----:B------:R-:W-:Y:S01]  /*4690*/  UMOV UR12, UR36 ;  /* 0x00000024000c7c82 */ /* 0x000fe20008000000 */
[----:B------:R-:W-:Y:S01]  /*46a0*/  UIADD3 UR14, UPT, UPT, UR13, 0x1, URZ ;  /* 0x000000010d0e7890 */ /* 0x000fe2000fffe0ff */
[----:B------:R-:W-:Y:S01]  /*46b0*/  @P3 SHF.R.U32.HI R27, RZ, 0x10, R17 ;  /* 0x00000010ff1b3819 */ /* 0x000fe20000011611 */
[----:B------:R-:W-:Y:S02]  /*46c0*/  VIADD R29, R29, 0x1 ;  /* 0x000000011d1d7836 */ /* 0x000fe40000000000 */
[----:B------:R-:W-:Y:S01]  /*46d0*/  IMAD.U32 R9, RZ, RZ, UR8 ;  /* 0x00000008ff097e24 */ /* 0x000fe2000f8e00ff */
[----:B------:R-:W-:Y:S01]  /*46e0*/  @!UP2 ULEA UR8, UR13, UR7, 0xc ;  /* 0x000000070d08a291 */ /* 0x000fe2000f8e60ff */
[----:B------:R-:W-:Y:S01]  /*46f0*/  IMAD.U32 R8, RZ, RZ, UR9 ;  /* 0x00000009ff087e24 */ /* 0x000fe2000f8e00ff */
[----:B------:R-:W-:Y:S02]  /*4700*/  UIADD3 UR9, UPT, UPT, UR15, 0x60, URZ ;  /* 0x000000600f097890 */ /* 0x000fe4000fffe0ff */
[----:B------:R-:W-:Y:S01]  /*4710*/  @!P4 R2UR UR19, R9 ;  /* 0x000000000913c2ca */ /* 0x000fe200000e0000 */
[----:B------:R-:W-:Y:S01]  /*4720*/  @!UP2 UIADD3 UR8, UPT, UPT, UR8, 0x200, URZ ;  /* 0x000002000808a890 */ /* 0x000fe2000fffe0ff */
[----:B------:R-:W-:Y:S01]  /*4730*/  @!P4 R2UR UR18, R8 ;  /* 0x000000000812c2ca */ /* 0x000fe200000e0000 */
[----:B------:R-:W-:Y:S01]  /*4740*/  UISETP.NE.AND UP5, UPT, UR14, 0x3, UPT ;  /* 0x000000030e00788c */ /* 0x000fe2000bfa5270 */
[----:B------:R-:W3:Y:S01]  /*4750*/  LDC.64 R8, c[0x0][0xb10] ;  /* 0x0002c400ff087b82 */ /* 0x000ee20000000a00 */
[----:B------:R-:W-:Y:S02]  /*4760*/  UPRMT UR16, UR37, 0x654, UR9 ;  /* 0x0000065425107896 */ /* 0x000fe40008000009 */
[----:B------:R-:W-:Y:S02]  /*4770*/  USEL UR17, URZ, 0x1, UP5 ;  /* 0x00000001ff117887 */ /* 0x000fe4000a800000 */
[----:B------:R-:W-:Y:S04]  /*4780*/  USEL UR14, UR14, URZ, UP5 ;  /* 0x000000ff0e0e7287 */ /* 0x000fe8000a800000 */
[----:B------:R-:W-:Y:S01]  /*4790*/  ULEA UR13, UR14, UR7, 0x3 ;  /* 0x000000070e0d7291 */ /* 0x000fe2000f8e18ff */
[----:B------:R-:W-:Y:S01]  /*47a0*/  LOP3.LUT R32, R32, UR17, RZ, 0x3c, !PT ;  /* 0x0000001120207c12 */ /* 0x000fe2000f8e3cff */
[----:B------:R1:W-:Y:S01]  /*47b0*/  @!UP1 UTMALDG.3D [UR8], [UR18], desc[UR20] ;  /* 0x00001408120095b4 */ /* 0x0003e20008011000 */
[----:B------:R5:W-:Y:S02]  /*47c0*/  @!P4 SYNCS.ARRIVE.TRANS64.RED.A0TR RZ, [UR15+0x60], R0 ;  /* 0x00006000ffffc9a7 */ /* 0x000be4000830040f */
[----:B------:R-:W-:Y:S01]  /*47d0*/  SHF.L.U32 R20, R32, 0x1f, RZ ;  /* 0x0000001f20147819 */ /* 0x000fe200000006ff */
[C---:B---3--:R-:W-:Y:S01]  /*47e0*/  @!P1 IMAD.HI.U32 R8, R11.reuse, R8, RZ ;  /* 0x000000080b089227 */ /* 0x048fe200078e00ff */
[----:B--2---:R-:W-:Y:S02]  /*47f0*/  @!P1 ISETP.NE.AND P0, PT, R12, 0x1, PT ;  /* 0x000000010c00980c */ /* 0x004fe40003f05270 */
[----:B-1----:R-:W-:Y:S01]  /*4800*/  @!P1 ISETP.NE.AND P2, PT, R2, 0x1, PT ;  /* 0x000000010200980c */ /* 0x002fe20003f45270 */
[----:B------:R-:W-:Y:S01]  /*4810*/  SYNCS.ARRIVE.TRANS64.RED.A1T0 RZ, [UR16], RZ ;  /* 0x000000ffffff79a7 */ /* 0x000fe20008100410 */
[C---:B------:R-:W-:Y:S01]  /*4820*/  @!P1 IMAD.HI.U32 R13, R10.reuse, R13, RZ ;  /* 0x0000000d0a0d9227 */ /* 0x040fe200078e00ff */
[----:B------:R-:W-:Y:S04]  /*4830*/  @!P1 SHF.R.U32.HI R8, RZ, R9, R8 ;  /* 0x00000009ff089219 */ /* 0x000fe80000011608 */
[----:B------:R-:W-:Y:S01]  /*4840*/  @!P1 SEL R8, R11, R8, !P2 ;  /* 0x000000080b089207 */ /* 0x000fe20005000000 */
[----:B------:R-:W1:Y:S01]  /*4850*/  SYNCS.PHASECHK.TRANS64.TRYWAIT P5, [UR13+0x78], R20 ;  /* 0x00007814ff0075a7 */ /* 0x000e6200080a110d */
[----:B-----5:R-:W2:Y:S02]  /*4860*/  @!P1 LDC R0, c[0x0][0xb20] ;  /* 0x0002c800ff009b82 */ /* 0x020ea40000000800 */
[----:B--2---:R-:W-:Y:S04]  /*4870*/  @!P1 SHF.R.U32.HI R0, RZ, R0, R13 ;  /* 0x00000000ff009219 */ /* 0x004fe8000001160d */
[----:B------:R-:W-:Y:S05]  /*4880*/  @!P1 SEL R9, R10, R0, !P0 ;  /* 0x000000000a099207 */ /* 0x000fea0004000000 */
[----:B------:R-:W-:Y:S02]  /*4890*/  @!P1 IMAD.IADD R0, R9, 0x1, -R8 ;  /* 0x0000000109009824 */ /* 0x000fe400078e0a08 */
[----:B------:R-:W-:Y:S02]  /*48a0*/  @!P1 IMAD.IADD R8, R8, 0x1, -R9 ;  /* 0x0000000108089824 */ /* 0x000fe400078e0a09 */
[----:B------:R-:W-:Y:S02]  /*48b0*/  @!P1 IMAD R11, R0, R2, R11 ;  /* 0x00000002000b9224 */ /* 0x000fe400078e020b */
[----:B------:R-:W-:Y:S01]  /*48c0*/  @!P1 IMAD R10, R8, R12, R10 ;  /* 0x0000000c080a9224 */ /* 0x000fe200078e020a */
[----:B-1----:R-:W-:Y:S06]  /*48d0*/  @!P5 BRA `(.L_x_77) ;  /* 0x000000300050d947 */ /* 0x002fec0003800000 */
.L_x_153:
[----:B------:R-:W-:Y:S01]  /*48e0*/  @!P4 IADD3 R2, P0, PT, R30, 0x580, RZ ;  /* 0x000005801e02c810 */ /* 0x000fe20007f1e0ff */
[----:B------:R-:W-:Y:S01]  /*48f0*/  UMOV UR18, 0x0 ;  /* 0x0000000000127882 */ /* 0x000fe20000000000 */
[----:B------:R-:W-:Y:S01]  /*4900*/  UMOV UR19, 0x10000000 ;  /* 0x1000000000137882 */ /* 0x000fe20000000000 */
[----:B------:R-:W-:Y:S01]  /*4910*/  VOTEU.ALL UP1, P4 ;  /* 0x0000000000ff7886 */ /* 0x000fe20002020000 */
[----:B------:R-:W-:Y:S01]  /*4920*/  @!P4 R2UR UR9, R2 ;  /* 0x000000000209c2ca */ /* 0x000fe200000e0000 */
[----:B-1----:R-:W-:Y:S01]  /*4930*/  @!P4 IMAD.X R0, RZ, RZ, R31, P0 ;  /* 0x000000ffff00c224 */ /* 0x002fe200000e061f */
[----:B------:R-:W-:Y:S01]  /*4940*/  UMOV UR12, UR36 ;  /* 0x00000024000c7c82 */ /* 0x000fe20008000000 */
[----:B------:R-:W-:Y:S01]  /*4950*/  @P3 R2UR UR36, R27 ;  /* 0x000000001b2432ca */ /* 0x000fe200000e0000 */
[----:B------:R-:W-:Y:S01]  /*4960*/  @!UP1 ULEA UR15, UR14, UR7, 0xc ;  /* 0x000000070e0f9291 */ /* 0x000fe2000f8e60ff */
[----:B------:R-:W-:Y:S01]  /*4970*/  ISETP.NE.AND P0, PT, R29, 0x2, PT ;  /* 0x000000021d00780c */ /* 0x000fe20003f05270 */
[----:B------:R-:W-:Y:S01]  /*4980*/  @!UP1 UIADD3 UR10, UPT, UPT, UR10, 0x20, URZ ;  /* 0x000000200a0a9890 */ /* 0x000fe2000fffe0ff */
[----:B------:R-:W-:Y:S01]  /*4990*/  @!P4 R2UR UR8, R0 ;  /* 0x000000000008c2ca */ /* 0x000fe200000e0000 */
[----:B------:R-:W-:Y:S01]  /*49a0*/  IMAD.IADD R20, R10, 0x1, R58 ;  /* 0x000000010a147824 */ /* 0x000fe200078e023a */
[----:B------:R-:W-:Y:S01]  /*49b0*/  SEL R0, RZ, 0x1, P0 ;  /* 0x00000001ff007807 */ /* 0x000fe20000000000 */
[----:B------:R-:W-:Y:S01]  /*49c0*/  IMAD.IADD R21, R11, 0x1, R59 ;  /* 0x000000010b157824 */ /* 0x000fe200078e023b */
[----:B------:R-:W-:Y:S02]  /*49d0*/  SEL R29, R29, RZ, P0 ;  /* 0x000000ff1d1d7207 */ /* 0x000fe40000000000 */
[----:B------:R-:W-:Y:S01]  /*49e0*/  IMAD.U32 R8, RZ, RZ, UR9 ;  /* 0x00000009ff087e24 */ /* 0x000fe2000f8e00ff */
[----:B------:R-:W-:Y:S01]  /*49f0*/  UIADD3 UR9, UPT, UPT, UR13, 0x60, URZ ;  /* 0x000000600d097890 */ /* 0x000fe2000fffe0ff */
[----:B------:R-:W-:Y:S03]  /*4a00*/  LOP3.LUT R28, R28, R0, RZ, 0x3c, !PT ;  /* 0x000000001c1c7212 */ /* 0x000fe600078e3cff */
[----:B------:R-:W-:Y:S02]  /*4a10*/  @!P4 R2UR UR16, R8 ;  /* 0x000000000810c2ca */ /* 0x000fe400000e0000 */
[----:B------:R-:W-:Y:S01]  /*4a20*/  IMAD.U32 R9, RZ, RZ, UR8 ;  /* 0x00000008ff097e24 */ /* 0x000fe2000f8e00ff */
[----:B------:R-:W-:Y:S01]  /*4a30*/  @!UP1 UIADD3 UR8, UPT, UPT, UR15, 0x200, URZ ;  /* 0x000002000f089890 */ /* 0x000fe2000fffe0ff */
[----:B------:R-:W-:Y:S01]  /*4a40*/  VOTEU.ALL UP1, P4 ;  /* 0x0000000000ff7886 */ /* 0x000fe20002020000 */
[----:B------:R-:W-:Y:S02]  /*4a50*/  UPRMT UR15, UR37, 0x654, UR9 ;  /* 0x00000654250f7896 */ /* 0x000fe40008000009 */
[----:B------:R-:W-:Y:S11]  /*4a60*/  @!P4 R2UR UR17, R9 ;  /* 0x000000000911c2ca */ /* 0x000ff600000e0000 */
[----:B------:R-:W-:Y:S02]  /*4a70*/  @!UPT UIADD3 URZ, UPT, UPT, URZ, URZ, URZ ;  /* 0x000000fffffff290 */ /* 0x000fe4000fffe0ff */
[----:B------:R2:W-:Y:S01]  /*4a80*/  @!UP1 UTMALDG.3D [UR8], [UR16], desc[UR18] ;  /* 0x00001208100095b4 */ /* 0x0005e20008011000 */
[----:B------:R2:W-:Y:S01]  /*4a90*/  @!P4 SYNCS.ARRIVE.TRANS64.RED.A0TR RZ, [UR13+0x60], R25 ;  /* 0x00006019ffffc9a7 */ /* 0x0005e2000830040d */
[----:B------:R-:W-:Y:S04]  /*4aa0*/  UIADD3 UR13, UPT, UPT, UR14, 0x1, URZ ;  /* 0x000000010e0d7890 */ /* 0x000fe8000fffe0ff */
[----:B------:R-:W-:Y:S04]  /*4ab0*/  UISETP.NE.AND UP1, UPT, UR13, 0x3, UPT ;  /* 0x000000030d00788c */ /* 0x000fe8000bf25270 */
[----:B------:R-:W-:Y:S02]  /*4ac0*/  USEL UR14, URZ, 0x1, UP1 ;  /* 0x00000001ff0e7887 */ /* 0x000fe40008800000 */
[----:B------:R-:W-:Y:S02]  /*4ad0*/  USEL UR13, UR13, URZ, UP1 ;  /* 0x000000ff0d0d7287 */ /* 0x000fe40008800000 */
[----:B------:R-:W-:Y:S02]  /*4ae0*/  UPLOP3.LUT UP1, UPT, UPT, UPT, UPT, 0x80, 0x8 ;  /* 0x000000000008789c */ /* 0x000fe40003f2f070 */
[----:B------:R-:W-:Y:S01]  /*4af0*/  LOP3.LUT R32, R32, UR14, RZ, 0x3c, !PT ;  /* 0x0000000e20207c12 */ /* 0x000fe2000f8e3cff */
[----:B------:R-:W-:Y:S01]  /*4b00*/  SYNCS.ARRIVE.TRANS64.RED.A1T0 RZ, [UR15], RZ ;  /* 0x000000ffffff79a7 */ /* 0x000fe2000810040f */
[----:B------:R-:W-:Y:S07]  /*4b10*/  @P3 BRA `(.L_x_78) ;  /* 0xfffffff4001c3947 */ /* 0x000fee000383ffff */
[----:B------:R-:W-:Y:S01]  /*4b20*/  UIADD3 UR7, UPT, UPT, UR7, 0x78, URZ ;  /* 0x0000007807077890 */ /* 0x000fe2000fffe0ff */
[----:B------:R-:W-:-:S03]  /*4b30*/  SHF.L.U32 R2, R32, 0x1f, RZ ;  /* 0x0000001f20027819 */ /* 0x000fc600000006ff */
[----:B------:R-:W-:-:S09]  /*4b40*/  ULEA UR4, UR13, UR7, 0x3 ;  /* 0x000000070d047291 */ /* 0x000fd2000f8e18ff */
[----:B------:R-:W1:Y:S02]  /*4b50*/  SYNCS.PHASECHK.TRANS64.TRYWAIT P0, [UR4], R2 ;  /* 0x00000002ff0075a7 */ /* 0x000e640008001104 */
[----:B-1----:R-:W-:Y:S05]  /*4b60*/  @!P0 BRA `(.L_x_79) ;  /* 0x0000002c00c48947 */ /* 0x002fea0003800000 */
.L_x_155:
        /* <DEDUP_REMOVED lines=9> */
.L_x_157:
[----:B------:R-:W-:-:S04]  /*4c00*/  UIADD3 UR5, UPT, UPT, UR5, 0x1, URZ ;  /* 0x0000000105057890 */ /* 0x000fc8000fffe0ff */
[----:B------:R-:W-:-:S04]  /*4c10*/  UISETP.NE.AND UP0, UPT, UR5, 0x3, UPT ;  /* 0x000000030500788c */ /* 0x000fc8000bf05270 */
[----:B------:R-:W-:Y:S02]  /*4c20*/  USEL UR4, URZ, 0x1, UP0 ;  /* 0x00000001ff047887 */ /* 0x000fe40008000000 */
[----:B------:R-:W-:-:S04]  /*4c30*/  USEL UR5, UR5, URZ, UP0 ;  /* 0x000000ff05057287 */ /* 0x000fc80008000000 */
[----:B------:R-:W-:Y:S01]  /*4c40*/  ULEA UR5, UR5, UR7, 0x3 ;  /* 0x0000000705057291 */ /* 0x000fe2000f8e18ff */
[----:B-1----:R-:W-:-:S04]  /*4c50*/  LOP3.LUT R2, R32, UR4, RZ, 0x3c, !PT ;  /* 0x0000000420027c12 */ /* 0x002fc8000f8e3cff */
[----:B------:R-:W-:Y:S01]  /*4c60*/  SHF.L.U32 R2, R2, 0x1f, RZ ;  /* 0x0000001f02027819 */ /* 0x000fe200000006ff */
[----:B------:R-:W-:-:S07]  /*4c70*/  IMAD.U32 R0, RZ, RZ, UR5 ;  /* 0x00000005ff007e24 */ /* 0x000fce000f8e00ff */
.L_x_81:
[----:B-1----:R1:W3:Y:S02]  /*4c80*/  SYNCS.PHASECHK.TRANS64.TRYWAIT P0, [R0+URZ], R2 ;  /* 0x00000002000075a7 */ /* 0x0022e400080011ff */
[----:B---3--:R-:W-:Y:S05]  /*4c90*/  @!P0 NANOSLEEP.SYNCS 0x989680 ;  /* 0x009896800000895d */ /* 0x008fea0003900000 */
[----:B------:R-:W3:Y:S02]  /*4ca0*/  @!P0 SYNCS.PHASECHK.TRANS64 P0, [R0+URZ], R2 ;  /* 0x00000002000085a7 */ /* 0x000ee400080010ff */
[----:B--23--:R-:W-:Y:S05]  /*4cb0*/  @P0 EXIT ;  /* 0x000000000000094d */ /* 0x00cfea0003800000 */
[----:B------:R-:W-:Y:S05]  /*4cc0*/  BRA `(.L_x_81) ;  /* 0xfffffffc00ec7947 */ /* 0x000fea000383ffff */
.L_x_69:
[----:B------:R-:W-:-:S06]  /*4cd0*/  UISETP.GE.AND UP1, UPT, UR8, 0x4, UPT ;  /* 0x000000040800788c */ /* 0x000fcc000bf26270 */
[----:B------:R-:W-:-:S13]  /*4ce0*/  PLOP3.LUT P0, PT, PT, PT, UP1, 0x80, 0x8 ;  /* 0x000000000008781c */ /* 0x000fda0003f0f018 */
[----:B------:R-:W-:Y:S05]  /*4cf0*/  @!P0 EXIT ;  /* 0x000000000000894d */ /* 0x000fea0003800000 */
[----:B------:R-:W-:Y:S01]  /*4d00*/  BAR.SYNC.DEFER_BLOCKING 0x6, 0xa0 ;  /* 0x0182800000007b1d */ /* 0x000fe20000010000 */
[C---:B------:R-:W-:Y:S01]  /*4d10*/  IMAD.SHL.U32 R3, R70.reuse, 0x20, RZ ;  /* 0x0000002046037824 */ /* 0x040fe200078e00ff */
[----:B------:R-:W-:Y:S01]  /*4d20*/  SHF.R.U32.HI R4, RZ, 0x1, R70 ;  /* 0x00000001ff047819 */ /* 0x000fe20000011646 */
[C---:B------:R-:W-:Y:S01]  /*4d30*/  IMAD.SHL.U32 R64, R70.reuse, 0x10, RZ ;  /* 0x0000001046407824 */ /* 0x040fe200078e00ff */
[C---:B------:R-:W-:Y:S01]  /*4d40*/  LOP3.LUT P0, RZ, R70.reuse, 0x4, RZ, 0xc0, !PT ;  /* 0x0000000446ff7812 */ /* 0x040fe2000780c0ff */
[----:B------:R-:W-:Y:S01]  /*4d50*/  IMAD.U32 R32, R70, 0x10000, RZ ;  /* 0x0001000046207824 */ /* 0x000fe200078e00ff */
[----:B------:R-:W-:Y:S02]  /*4d60*/  UMOV UR48, 0x400 ;  /* 0x0000040000307882 */ /* 0x000fe40000000000 */
[----:B------:R-:W1:Y:S01]  /*4d70*/  LDC R63, c[0x0][0x370] ;  /* 0x0000dc00ff3f7b82 */ /* 0x000e620000000800 */
[----:B------:R-:W-:Y:S01]  /*4d80*/  ULEA UR48, UR37, UR48, 0x18 ;  /* 0x0000003025307291 */ /* 0x000fe2000f8ec0ff */
[----:B------:R-:W-:Y:S01]  /*4d90*/  LOP3.LUT R2, R3, 0xc0, RZ, 0xc0, !PT ;  /* 0x000000c003027812 */ /* 0x000fe200078ec0ff */
[----:B------:R-:W-:Y:S01]  /*4da0*/  IMAD.MOV.U32 R69, RZ, RZ, 0x10 ;  /* 0x00000010ff457424 */ /* 0x000fe200078e00ff */
[----:B------:R-:W-:Y:S01]  /*4db0*/  LOP3.LUT R64, R64, 0x600, RZ, 0xc0, !PT ;  /* 0x0000060040407812 */ /* 0x000fe200078ec0ff */
[----:B------:R-:W-:Y:S01]  /*4dc0*/  IMAD.MOV.U32 R31, RZ, RZ, RZ ;  /* 0x000000ffff1f7224 */ /* 0x000fe200078e00ff */
[----:B------:R-:W-:Y:S01]  /*4dd0*/  LOP3.LUT R4, R2, 0x8, R4, 0xf8, !PT ;  /* 0x0000000802047812 */ /* 0x000fe200078ef804 */
[----:B------:R-:W-:Y:S01]  /*4de0*/  IMAD.SHL.U32 R2, R70, 0x4, RZ ;  /* 0x0000000446027824 */ /* 0x000fe200078e00ff */
[----:B------:R-:W2:Y:S01]  /*4df0*/  LDC R28, c[0x0][0xb0c] ;  /* 0x0002c300ff1c7b82 */ /* 0x000ea20000000800 */
[--C-:B------:R-:W-:Y:S01]  /*4e00*/  LOP3.LUT R64, R64, 0x20, R3.reuse, 0xf8, !PT ;  /* 0x0000002040407812 */ /* 0x100fe200078ef803 */
[----:B------:R-:W-:Y:S01]  /*4e10*/  IMAD.MOV.U32 R68, RZ, RZ, RZ ;  /* 0x000000ffff447224 */ /* 0x000fe200078e00ff */
[----:B------:R-:W-:Y:S01]  /*4e20*/  LOP3.LUT R32, R32, 0x600000, RZ, 0xc0, !PT ;  /* 0x0060000020207812 */ /* 0x000fe200078ec0ff */
[----:B------:R-:W-:Y:S01]  /*4e30*/  IMAD.MOV.U32 R73, RZ, RZ, RZ ;  /* 0x000000ffff497224 */ /* 0x000fe200078e00ff */
[----:B------:R-:W-:Y:S01]  /*4e40*/  LOP3.LUT R2, R4, 0x18, R2, 0x78, !PT ;  /* 0x0000001804027812 */ /* 0x000fe200078e7802 */
[----:B------:R-:W-:Y:S01]  /*4e50*/  IMAD.MOV.U32 R67, RZ, RZ, RZ ;  /* 0x000000ffff437224 */ /* 0x000fe200078e00ff */
[----:B------:R-:W-:Y:S01]  /*4e60*/  LOP3.LUT R64, R64, 0x100, R3, 0xf8, !PT ;  /* 0x0000010040407812 */ /* 0x000fe200078ef803 */
[----:B------:R-:W4:Y:S01]  /*4e70*/  LDC R61, c[0x0][0xb20] ;  /* 0x0002c800ff3d7b82 */ /* 0x000f220000000800 */
[----:B------:R-:W3:Y:S01]  /*4e80*/  LDS R0, [UR48+0x150] ;  /* 0x00015030ff007984 */ /* 0x000ee20008000800 */
[----:B------:R-:W-:Y:S01]  /*4e90*/  LOP3.LUT R70, R70, 0x60, RZ, 0xc0, !PT ;  /* 0x0000006046467812 */ /* 0x000fe200078ec0ff */
[----:B------:R-:W1:Y:S01]  /*4ea0*/  LDCU.64 UR54, c[0x0][0x348] ;  /* 0x00006900ff3677ac */ /* 0x000e620008000a00 */
[----:B------:R-:W-:-:S02]  /*4eb0*/  LOP3.LUT R64, R64, R2, RZ, 0xfc, !PT ;  /* 0x0000000240407212 */ /* 0x000fc400078efcff */
[----:B------:R-:W-:Y:S01]  /*4ec0*/  SEL R69, R69, 0xfffffff0, !P0 ;  /* 0xfffffff045457807 */ /* 0x000fe20004000000 */
[----:B------:R-:W1:Y:S01]  /*4ed0*/  LDCU.64 UR38, c[0x0][0x888] ;  /* 0x00011100ff2677ac */ /* 0x000e620008000a00 */
[----:B------:R-:W1:Y:S01]  /*4ee0*/  LDC R27, c[0x0][0xb30] ;  /* 0x0002cc00ff1b7b82 */ /* 0x000e620000000800 */
[----:B------:R-:W1:Y:S01]  /*4ef0*/  LDCU.64 UR44, c[0x0][0x890] ;  /* 0x00011200ff2c77ac */ /* 0x000e620008000a00 */
[----:B------:R-:W-:-:S06]  /*4f00*/  UMOV UR51, 0x1 ;  /* 0x0000000100337882 */ /* 0x000fcc0000000000 */
[----:B------:R-:W1:Y:S01]  /*4f10*/  LDC.64 R56, c[0x0][0xb10] ;  /* 0x0002c400ff387b82 */ /* 0x000e620000000a00 */
[----:B------:R-:W-:Y:S01]  /*4f20*/  UMOV UR56, URZ ;  /* 0x000000ff00387c82 */ /* 0x000fe20008000000 */
[----:B------:R-:W-:Y:S01]  /*4f30*/  UIADD3 UR52, UPT, UPT, UR48, 0x200, URZ ;  /* 0x0000020030347890 */ /* 0x000fe2000fffe0ff */
[----:B------:R-:W-:Y:S01]  /*4f40*/  UMOV UR50, URZ ;  /* 0x000000ff00327c82 */ /* 0x000fe20008000000 */
[----:B------:R-:W-:-:S04]  /*4f50*/  UMOV UR49, URZ ;  /* 0x000000ff00317c82 */ /* 0x000fc80008000000 */
[----:B------:R-:W1:Y:S08]  /*4f60*/  LDC.64 R24, c[0x0][0xb18] ;  /* 0x0002c600ff187b82 */ /* 0x000e700000000a00 */
[----:B------:R-:W1:Y:S08]  /*4f70*/  LDC.64 R22, c[0x0][0xb28] ;  /* 0x0002ca00ff167b82 */ /* 0x000e700000000a00 */
[----:B------:R-:W1:Y:S01]  /*4f80*/  LDC.64 R54, c[0x0][0x8b0] ;  /* 0x00022c00ff367b82 */ /* 0x000e620000000a00 */
[----:B---3--:R-:W-:-:S07]  /*4f90*/  IMAD.IADD R32, R0, 0x1, R32 ;  /* 0x0000000100207824 */ /* 0x008fce00078e0220 */
[----:B------:R-:W3:Y:S08]  /*4fa0*/  LDC.64 R52, c[0x0][0x8a8] ;  /* 0x00022a00ff347b82 */ /* 0x000ef00000000a00 */
[----:B--2-4-:R-:W1:Y:S02]  /*4fb0*/  LDC R62, c[0x0][0x374] ;  /* 0x0000dd00ff3e7b82 */ /* 0x014e640000000800 */
.L_x_112:
[----:B------:R-:W-:Y:S02]  /*4fc0*/  LEA R0, R73, UR48, 0x3 ;  /* 0x0000003049007c11 */ /* 0x000fe4000f8e18ff */
[----:B------:R-:W-:Y:S02]  /*4fd0*/  SHF.L.U32 R2, R67, 0x1f, RZ ;  /* 0x0000001f43027819 */ /* 0x000fe400000006ff */
[----:B-1----:R-:W-:Y:S02]  /*4fe0*/  LEA R16, R73, UR48, 0x4 ;  /* 0x0000003049107c11 */ /* 0x002fe4000f8e20ff */
[----:B------:R-:W2:Y:S02]  /*4ff0*/  SYNCS.PHASECHK.TRANS64.TRYWAIT P0, [R0+URZ+0xa0], R2 ;  /* 0x0000a002000075a7 */ /* 0x000ea400080011ff */
[----:B--2---:R-:W-:Y:S05]  /*5000*/  @!P0 BRA `(.L_x_82) ;  /* 0x0000002800cc8947 */ /* 0x004fea0003800000 */
.L_x_158:
[----:B------:R-:W4:Y:S01]  /*5010*/  LDC.64 R10, c[0x0][0xb10] ;  /* 0x0002c400ff0a7b82 */ /* 0x000f220000000a00 */
[----:B------:R-:W3:Y:S01]  /*5020*/  LDS.128 R16, [R16+0x130] ;  /* 0x0001300010107984 */ /* 0x000ee20000000c00 */
[----:B-1----:R-:W-:Y:S01]  /*5030*/  ISETP.NE.AND P1, PT, R27, 0x1, PT ;  /* 0x000000011b00780c */ /* 0x002fe20003f25270 */
[----:B--2---:R-:W-:Y:S01]  /*5040*/  VIADD R0, R0, 0xb0 ;  /* 0x000000b000007836 */ /* 0x004fe20000000000 */
[----:B------:R-:W-:Y:S04]  /*5050*/  ISETP.GE.AND P0, PT, R26, 0x1, PT ;  /* 0x000000011a00780c */ /* 0x000fe80003f06270 */
[----:B------:R-:W1:Y:S01]  /*5060*/  LDC.64 R8, c[0x0][0xb18] ;  /* 0x0002c600ff087b82 */ /* 0x000e620000000a00 */
[----:B------:R-:W-:Y:S01]  /*5070*/  PRMT R0, RZ, 0x654, R0 ;  /* 0x00000654ff007816 */ /* 0x000fe20000000000 */
[----:B------:R-:W-:Y:S01]  /*5080*/  @!PT LDS RZ, [RZ] ;  /* 0x00000000fffff984 */ /* 0x000fe20000000800 */
[----:B------:R-:W-:Y:S01]  /*5090*/  @!PT LDS RZ, [RZ] ;  /* 0x00000000fffff984 */ /* 0x000fe20000000800 */
[----:B------:R-:W-:Y:S01]  /*50a0*/  @!PT LDS RZ, [RZ] ;  /* 0x00000000fffff984 */ /* 0x000fe20000000800 */
[----:B------:R-:W-:Y:S01]  /*50b0*/  @!PT LDS RZ, [RZ] ;  /* 0x00000000fffff984 */ /* 0x000fe20000000800 */
[----:B------:R2:W-:Y:S06]  /*50c0*/  MEMBAR.ALL.CTA ;  /* 0x0000000000007992 */ /* 0x0005ec0000008000 */
[----:B--2---:R-:W2:Y:S01]  /*50d0*/  FENCE.VIEW.ASYNC.S ;  /* 0x00000000000073c6 */ /* 0x004ea20000000000 */
[----:B------:R-:W1:Y:S08]  /*50e0*/  @!P1 LDC R12, c[0x0][0xb20] ;  /* 0x0002c800ff0c9b82 */ /* 0x000e700000000800 */
[----:B------:R-:W1:Y:S01]  /*50f0*/  @!P1 LDC R7, c[0x0][0xb0c] ;  /* 0x0002c300ff079b82 */ /* 0x000e620000000800 */
[----:B--2---:R2:W-:Y:S01]  /*5100*/  SYNCS.ARRIVE.TRANS64.RED.A1T0 RZ, [R0+URZ], RZ ;  /* 0x000000ff00ff79a7 */ /* 0x0045e200081004ff */
[----:B---3--:R-:W-:Y:S04]  /*5110*/  LOP3.LUT P4, RZ, R18, 0x1, RZ, 0xc0, !PT ;  /* 0x0000000112ff7812 */ /* 0x008fe8000788c0ff */
[----:B------:R-:W-:Y:S09]  /*5120*/  P2R R71, PR, RZ, 0x10 ;  /* 0x00000010ff477803 */ /* 0x000ff20000000000 */
[----:B------:R-:W-:Y:S02]  /*5130*/  @P4 MOV R30, R16 ;  /* 0x00000010001e4202 */ /* 0x000fe40000000f00 */
[----:B------:R-:W-:Y:S01]  /*5140*/  @P4 LOP3.LUT R29, R17, 0xffff, RZ, 0xc0, !PT ;  /* 0x0000ffff111d4812 */ /* 0x000fe200078ec0ff */
[----:B--2-4-:R-:W-:Y:S06]  /*5150*/  @!P0 BRA `(.L_x_83) ;  /* 0x0000000000a48947 */ /* 0x014fec0003800000 */
[----:B------:R-:W-:Y:S01]  /*5160*/  IMAD.HI.U32 R0, R62, R25, RZ ;  /* 0x000000193e007227 */ /* 0x000fe200078e00ff */
[----:B------:R-:W-:Y:S02]  /*5170*/  ISETP.NE.AND P0, PT, R24, 0x1, PT ;  /* 0x000000011800780c */ /* 0x000fe40003f05270 */
[----:B------:R-:W-:Y:S01]  /*5180*/  ISETP.NE.AND P2, PT, R26, 0x1, PT ;  /* 0x000000011a00780c */ /* 0x000fe20003f45270 */
[----:B------:R-:W-:Y:S01]  /*5190*/  IMAD.HI.U32 R4, R63, R56, RZ ;  /* 0x000000383f047227 */ /* 0x000fe200078e00ff */
[----:B------:R-:W-:Y:S02]  /*51a0*/  SHF.R.U32.HI R0, RZ, R61, R0 ;  /* 0x0000003dff007219 */ /* 0x000fe40000011600 */
[----:B------:R-:W-:Y:S01]  /*51b0*/  ISETP.NE.AND P3, PT, R28, 0x1, PT ;  /* 0x000000011c00780c */ /* 0x000fe20003f65270 */
[----:B------:R-:W-:Y:S01]  /*51c0*/  IMAD.HI.U32 R6, R29, R25, RZ ;  /* 0x000000191d067227 */ /* 0x000fe200078e00ff */
[-C--:B------:R-:W-:Y:S02]  /*51d0*/  SHF.R.U32.HI R4, RZ, R57.reuse, R4 ;  /* 0x00000039ff047219 */ /* 0x080fe40000011604 */
[----:B------:R-:W-:Y:S01]  /*51e0*/  SEL R0, R62, R0, !P0 ;  /* 0x000000003e007207 */ /* 0x000fe20004000000 */
[----:B------:R-:W-:Y:S01]  /*51f0*/  IMAD.HI.U32 R5, R30, R56, RZ ;  /* 0x000000381e057227 */ /* 0x000fe200078e00ff */
[----:B------:R-:W-:Y:S03]  /*5200*/  SEL R4, R63, R4, !P3 ;  /* 0x000000043f047207 */ /* 0x000fe60005800000 */
[-C--:B------:R-:W-:Y:S01]  /*5210*/  IMAD.HI.U32 R3, R0, R22.reuse, RZ ;  /* 0x0000001600037227 */ /* 0x080fe200078e00ff */
[----:B------:R-:W-:Y:S03]  /*5220*/  SHF.R.U32.HI R5, RZ, R57, R5 ;  /* 0x00000039ff057219 */ /* 0x000fe60000011605 */
[----:B------:R-:W-:Y:S01]  /*5230*/  IMAD.HI.U32 R2, R4, R22, RZ ;  /* 0x0000001604027227 */ /* 0x000fe200078e00ff */
[----:B------:R-:W-:Y:S02]  /*5240*/  @P2 SHF.R.U32.HI R0, RZ, R23, R3 ;  /* 0x00000017ff002219 */ /* 0x000fe40000011603 */
[----:B------:R-:W-:Y:S02]  /*5250*/  SHF.R.U32.HI R3, RZ, R61, R6 ;  /* 0x0000003dff037219 */ /* 0x000fe40000011606 */
[----:B------:R-:W-:Y:S01]  /*5260*/  @P2 SHF.R.U32.HI R4, RZ, R23, R2 ;  /* 0x00000017ff042219 */ /* 0x000fe20000011602 */
[----:B------:R-:W-:Y:S01]  /*5270*/  IMAD R0, R26, R0, RZ ;  /* 0x000000001a007224 */ /* 0x000fe200078e02ff */
[----:B------:R-:W-:Y:S02]  /*5280*/  SEL R3, R29, R3, !P0 ;  /* 0x000000031d037207 */ /* 0x000fe40004000000 */
[----:B------:R-:W-:Y:S01]  /*5290*/  SEL R2, R30, R5, !P3 ;  /* 0x000000051e027207 */ /* 0x000fe20005800000 */
[----:B------:R-:W-:Y:S01]  /*52a0*/  IMAD R5, R26, R4, RZ ;  /* 0x000000041a057224 */ /* 0x000fe200078e02ff */
[C---:B------:R-:W-:Y:S01]  /*52b0*/  ISETP.GE.AND P0, PT, R3.reuse, R0, PT ;  /* 0x000000000300720c */ /* 0x040fe20003f06270 */
[C---:B------:R-:W-:Y:S03]  /*52c0*/  IMAD.HI.U32 R0, R3.reuse, R22, RZ ;  /* 0x0000001603007227 */ /* 0x040fe600078e00ff */
[C---:B------:R-:W-:Y:S02]  /*52d0*/  ISETP.GE.OR P0, PT, R2.reuse, R5, P0 ;  /* 0x000000050200720c */ /* 0x040fe40000706670 */
[----:B------:R-:W-:Y:S04]  /*52e0*/  SHF.R.U32.HI R0, RZ, R23, R0 ;  /* 0x00000017ff007219 */ /* 0x000fe80000011600 */
[C---:B------:R-:W-:Y:S05]  /*52f0*/  SEL R6, R3.reuse, R0, !P2 ;  /* 0x0000000003067207 */ /* 0x040fea0005000000 */
        /* <DEDUP_REMOVED lines=14> */
[----:B------:R-:W-:Y:S07]  /*53e0*/  IMAD R29, R3, R24, R29 ;  /* 0x00000018031d7224 */ /* 0x000fee00078e021d */
.L_x_83:
[----:B-1----:R-:W-:Y:S01]  /*53f0*/  @!P1 ISETP.NE.AND P0, PT, R8, 0x1, PT ;  /* 0x000000010800980c */ /* 0x002fe20003f05270 */
[----:B------:R-:W-:Y:S01]  /*5400*/  @!P1 IMAD.HI.U32 R0, R30, R10, RZ ;  /* 0x0000000a1e009227 */ /* 0x000fe200078e00ff */
[----:B------:R-:W-:Y:S01]  /*5410*/  @!P1 ISETP.NE.AND P2, PT, R7, 0x1, PT ;  /* 0x000000010700980c */ /* 0x000fe20003f45270 */
[----:B------:R-:W-:Y:S01]  /*5420*/  ULOP3.LUT UP0, URZ, UR52, 0x1b0, URZ, 0xc0, !UPT ;  /* 0x000001b034ff7892 */ /* 0x000fe2000f80c0ff */
[----:B------:R-:W-:Y:S01]  /*5430*/  R2UR UR42, R21 ;  /* 0x00000000152a72ca */ /* 0x000fe200000e0000 */
[----:B------:R-:W-:Y:S01]  /*5440*/  @!P1 IMAD.HI.U32 R2, R29, R9, RZ ;  /* 0x000000091d029227 */ /* 0x000fe200078e00ff */
[----:B------:R-:W-:Y:S02]  /*5450*/  @!P1 SHF.R.U32.HI R0, RZ, R11, R0 ;  /* 0x0000000bff009219 */ /* 0x000fe40000011600 */
[----:B------:R-:W-:Y:S01]  /*5460*/  R2UR UR41, R20 ;  /* 0x00000000142972ca */ /* 0x000fe200000e0000 */
[----:B------:R-:W-:Y:S01]  /*5470*/  VIADD R73, R73, 0x1 ;  /* 0x0000000149497836 */ /* 0x000fe20000000000 */
[----:B------:R-:W-:Y:S02]  /*5480*/  @!P1 SHF.R.U32.HI R2, RZ, R12, R2 ;  /* 0x0000000cff029219 */ /* 0x000fe40000011602 */
[----:B------:R-:W-:Y:S02]  /*5490*/  @!P1 SEL R3, R30, R0, !P2 ;  /* 0x000000001e039207 */ /* 0x000fe40005000000 */
[----:B------:R-:W-:Y:S02]  /*54a0*/  @!P1 SEL R2, R29, R2, !P0 ;  /* 0x000000021d029207 */ /* 0x000fe40004000000 */
[----:B------:R-:W-:Y:S01]  /*54b0*/  @P4 SHF.R.U32.HI R66, RZ, 0x10, R17 ;  /* 0x00000010ff424819 */ /* 0x000fe20000011611 */
[----:B------:R-:W-:Y:S02]  /*54c0*/  USHF.L.U32 UR42, UR42, 0x6, URZ ;  /* 0x000000062a2a7899 */ /* 0x000fe400080006ff */
[----:B------:R-:W-:Y:S02]  /*54d0*/  @!P1 IMAD.IADD R0, R2, 0x1, -R3 ;  /* 0x0000000102009824 */ /* 0x000fe400078e0a03 */
[----:B------:R-:W-:Y:S01]  /*54e0*/  @!P1 IMAD.IADD R2, R3, 0x1, -R2 ;  /* 0x0000000103029824 */ /* 0x000fe200078e0a02 */
[----:B------:R-:W-:Y:S01]  /*54f0*/  USHF.L.U32 UR41, UR41, 0x6, URZ ;  /* 0x0000000629297899 */ /* 0x000fe200080006ff */
[----:B------:R-:W-:Y:S02]  /*5500*/  @!P1 IMAD R30, R0, R7, R30 ;  /* 0x00000007001e9224 */ /* 0x000fe400078e021e */
[----:B------:R-:W-:Y:S01]  /*5510*/  @!P1 IMAD R29, R2, R8, R29 ;  /* 0x00000008021d9224 */ /* 0x000fe200078e021d */
[----:B------:R-:W-:Y:S08]  /*5520*/  BRA.U !UP0, `(.L_x_84) ;  /* 0x00000001087c7547 */ /* 0x000ff0000b800000 */
[----:B------:R-:W1:Y:S01]  /*5530*/  LDCU.64 UR8, c[0x4][0x80] ;  /* 0x01001000ff0877ac */ /* 0x000e620008000a00 */
[----:B------:R-:W-:Y:S01]  /*5540*/  MOV R2, 0x0 ;  /* 0x0000000000027802 */ /* 0x000fe20000000f00 */
[----:B------:R-:W-:Y:S02]  /*5550*/  HFMA2 R12, -RZ, RZ, 0, 5.9604644775390625e-08 ;  /* 0x00000001ff0c7431 */ /* 0x000fe400000001ff */
[----:B------:R-:W-:Y:S01]  /*5560*/  IMAD.MOV.U32 R8, RZ, RZ, 0x70 ;  /* 0x00000070ff087424 */ /* 0x000fe200078e00ff */
[----:B------:R2:W3:Y:S01]  /*5570*/  LDC.64 R14, c[0x4][R2] ;  /* 0x01000000020e7b82 */ /* 0x0004e20000000a00 */
[----:B------:R-:W4:Y:S01]  /*5580*/  LDCU.64 UR6, c[0x4][0x88] ;  /* 0x01001100ff0677ac */ /* 0x000f220008000a00 */
[----:B------:R-:W-:Y:S01]  /*5590*/  IMAD.MOV.U32 R13, RZ, RZ, RZ ;  /* 0x000000ffff0d7224 */ /* 0x000fe200078e00ff */
[----:B------:R-:W2:Y:S01]  /*55a0*/  LDCU.64 UR4, c[0x4][0x8] ;  /* 0x01000100ff0477ac */ /* 0x000ea20008000a00 */
[----:B-1----:R-:W-:Y:S01]  /*55b0*/  MOV R5, UR9 ;  /* 0x0000000900057c02 */ /* 0x002fe20008000f00 */
[----:B------:R-:W-:Y:S01]  /*55c0*/  IMAD.U32 R4, RZ, RZ, UR8 ;  /* 0x00000008ff047e24 */ /* 0x000fe2000f8e00ff */
[----:B----4-:R-:W-:Y:S01]  /*55d0*/  MOV R7, UR7 ;  /* 0x0000000700077c02 */ /* 0x010fe20008000f00 */
[----:B------:R-:W-:Y:S01]  /*55e0*/  IMAD.U32 R6, RZ, RZ, UR6 ;  /* 0x00000006ff067e24 */ /* 0x000fe2000f8e00ff */
[----:B--2---:R-:W-:Y:S01]  /*55f0*/  MOV R11, UR5 ;  /* 0x00000005000b7c02 */ /* 0x004fe20008000f00 */
[----:B------:R-:W-:Y:S02]  /*5600*/  IMAD.U32 R10, RZ, RZ, UR4 ;  /* 0x00000004ff0a7e24 */ /* 0x000fe4000f8e00ff */
[----:B------:R-:W-:Y:S07]  /*5610*/  LEPC R20, `(.L_x_85) ;  /* 0x000000001014794e */ /* 0x000fee0000000000 */
[----:B---3-5:R-:W-:Y:S05]  /*5620*/  CALL.ABS.NOINC R14 ;  /* 0x000000000e007343 */ /* 0x028fea0003c00000 */
.L_x_85:
[----:B------:R-:W1:Y:S01]  /*5630*/  LDCU.64 UR8, c[0x4][0x80] ;  /* 0x01001000ff0877ac */ /* 0x000e620008000a00 */
[----:B------:R-:W2:Y:S01]  /*5640*/  LDC.64 R2, c[0x4][R2] ;  /* 0x0100000002027b82 */ /* 0x000ea20000000a00 */
[----:B------:R-:W-:Y:S02]  /*5650*/  HFMA2 R12, -RZ, RZ, 0, 5.9604644775390625e-08 ;  /* 0x00000001ff0c7431 */ /* 0x000fe400000001ff */
[----:B------:R-:W-:Y:S02]  /*5660*/  IMAD.MOV.U32 R8, RZ, RZ, 0x70 ;  /* 0x00000070ff087424 */ /* 0x000fe400078e00ff */
[----:B------:R-:W-:Y:S01]  /*5670*/  IMAD.MOV.U32 R13, RZ, RZ, RZ ;  /* 0x000000ffff0d7224 */ /* 0x000fe200078e00ff */
[----:B------:R-:W3:Y:S01]  /*5680*/  LDCU.64 UR6, c[0x4][0x88] ;  /* 0x01001100ff0677ac */ /* 0x000ee20008000a00 */
[----:B------:R-:W4:Y:S01]  /*5690*/  LDCU.64 UR4, c[0x4][0x8] ;  /* 0x01000100ff0477ac */ /* 0x000f220008000a00 */
[----:B-1----:R-:W-:Y:S02]  /*56a0*/  MOV R4, UR8 ;  /* 0x0000000800047c02 */ /* 0x002fe40008000f00 */
[----:B------:R-:W-:Y:S02]  /*56b0*/  MOV R5, UR9 ;  /* 0x0000000900057c02 */ /* 0x000fe40008000f00 */
[----:B---3--:R-:W-:Y:S01]  /*56c0*/  MOV R7, UR7 ;  /* 0x0000000700077c02 */ /* 0x008fe20008000f00 */
[----:B------:R-:W-:Y:S01]  /*56d0*/  IMAD.U32 R6, RZ, RZ, UR6 ;  /* 0x00000006ff067e24 */ /* 0x000fe2000f8e00ff */
[----:B----4-:R-:W-:Y:S01]  /*56e0*/  MOV R11, UR5 ;  /* 0x00000005000b7c02 */ /* 0x010fe20008000f00 */
[----:B------:R-:W-:Y:S02]  /*56f0*/  IMAD.U32 R10, RZ, RZ, UR4 ;  /* 0x00000004ff0a7e24 */ /* 0x000fe4000f8e00ff */
[----:B------:R-:W-:Y:S07]  /*5700*/  LEPC R20, `(.L_x_84) ;  /* 0x000000001014794e */ /* 0x000fee0000000000 */
[----:B--2---:R-:W-:Y:S05]  /*5710*/  CALL.ABS.NOINC R2 ;  /* 0x0000000002007343 */ /* 0x004fea0003c00000 */
.L_x_84:
[----:B------:R-:W-:Y:S01]  /*5720*/  ISETP.NE.U32.AND P4, PT, R54, RZ, PT ;  /* 0x000000ff3600720c */ /* 0x000fe20003f85070 */
[----:B------:R-:W-:Y:S01]  /*5730*/  UISETP.NE.AND UP2, UPT, UR53, URZ, UPT ;  /* 0x000000ff3500728c */ /* 0x000fe2000bf45270 */
[----:B------:R-:W-:Y:S01]  /*5740*/  ISETP.NE.U32.AND P2, PT, RZ, UR38, PT ;  /* 0x00000026ff007c0c */ /* 0x000fe2000bf45070 */
[----:B------:R-:W-:Y:S01]  /*5750*/  UISETP.NE.U32.AND UP1, UPT, UR44, URZ, UPT ;  /* 0x000000ff2c00728c */ /* 0x000fe2000bf25070 */
[----:B------:R-:W-:Y:S01]  /*5760*/  ISETP.NE.AND.EX P4, PT, R55, RZ, PT, P4 ;  /* 0x000000ff3700720c */ /* 0x000fe20003f85340 */
[----:B------:R-:W-:Y:S01]  /*5770*/  UPLOP3.LUT UP0, UPT, UPT, UPT, UPT, 0x40, 0x4 ;  /* 0x000000000004789c */ /* 0x000fe20003f0e870 */
[----:B------:R-:W-:Y:S01]  /*5780*/  ISETP.NE.AND.EX P2, PT, RZ, UR39, PT, P2 ;  /* 0x00000027ff007c0c */ /* 0x000fe2000bf45320 */
[----:B------:R-:W-:Y:S01]  /*5790*/  UISETP.NE.AND.EX UP1, UPT, UR45, URZ, UPT, UP1 ;  /* 0x000000ff2d00728c */ /* 0x000fe2000bf25310 */
[----:B------:R-:W-:Y:S04]  /*57a0*/  PLOP3.LUT P1, PT, PT, PT, UP2, 0x80, 0x8 ;  /* 0x000000000008781c */ /* 0x000fe80003f2f028 */
[----:B------:R-:W-:Y:S06]  /*57b0*/  @UP2 UPLOP3.LUT UP0, UPT, UPT, UPT, UP1, 0x80, 0x8 ;  /* 0x000000000008289c */ /* 0x000fec0003f0f010 */
[----:B------:R-:W-:Y:S01]  /*57c0*/  PLOP3.LUT P0, PT, PT, PT, UP0, 0x80, 0x8 ;  /* 0x000000000008781c */ /* 0x000fe20003f0f008 */
[----:B------:R-:W-:Y:S01]  /*57d0*/  @!UPT UIADD3 URZ, UPT, UPT, URZ, URZ, URZ ;  /* 0x000000fffffff290 */ /* 0x000fe2000fffe0ff */
[----:B------:R-:W-:Y:S11]  /*57e0*/  BRA.U !UP1, `(.L_x_86) ;  /* 0x0000000109387547 */ /* 0x000ff6000b800000 */
[----:B------:R-:W-:Y:S01]  /*57f0*/  UISETP.NE.U32.AND UP0, UPT, UR38, URZ, UPT ;  /* 0x000000ff2600728c */ /* 0x000fe2000bf05070 */
[----:B------:R-:W-:Y:S02]  /*5800*/  HFMA2 R0, -RZ, RZ, 0, 5.9604644775390625e-08 ;  /* 0x00000001ff007431 */ /* 0x000fe400000001ff */
[----:B------:R-:W-:Y:S01]  /*5810*/  IMAD.MOV.U32 R60, RZ, RZ, 0x1 ;  /* 0x00000001ff3c7424 */ /* 0x000fe200078e00ff */
[----:B------:R-:W-:Y:S06]  /*5820*/  UISETP.NE.AND.EX UP0, UPT, UR39, URZ, UPT, UP0 ;  /* 0x000000ff2700728c */ /* 0x000fec000bf05300 */
[----:B------:R-:W-:Y:S05]  /*5830*/  PLOP3.LUT P3, PT, PT, PT, UP0, 0x80, 0x8 ;  /* 0x000000000008781c */ /* 0x000fea0003f6f008 */
[----:B------:R-:W1:Y:S01]  /*5840*/  @UP0 LDCU.64 UR6, c[0x0][0x888] ;  /* 0x00011100ff0607ac */ /* 0x000e620008000a00 */
[----:B------:R-:W-:Y:S07]  /*5850*/  @UP0 UIMAD UR4, UR36, UR44, URZ ;  /* 0x0000002c240402a4 */ /* 0x000fee000f8e02ff */
[----:B------:R-:W-:Y:S01]  /*5860*/  @!P3 PRMT R60, R0, 0x7610, R60 ;  /* 0x00007610003cb816 */ /* 0x000fe2000000003c */
[----:B-1----:R-:W-:Y:S03]  /*5870*/  @UP0 UIMAD.WIDE UR6, UR4, 0x4, UR6 ;  /* 0x00000004040608a5 */ /* 0x002fe6000f8e0206 */
[----:B------:R-:W1:Y:S03]  /*5880*/  @!UP0 LDCU UR4, c[0x0][0x880] ;  /* 0x00011000ff0487ac */ /* 0x000e660008000800 */
[----:B------:R-:W-:Y:S01]  /*5890*/  IMAD.U32 R2, RZ, RZ, UR6 ;  /* 0x00000006ff027e24 */ /* 0x000fe2000f8e00ff */
[----:B------:R-:W-:Y:S05]  /*58a0*/  MOV R3, UR7 ;  /* 0x0000000700037c02 */ /* 0x000fea0008000f00 */
[----:B-----5:R2:W5:Y:S02]  /*58b0*/  @P3 LDG.E R35, desc[UR46][R2.64] ;  /* 0x0000002e02233981 */ /* 0x020564000c1e1900 */
[----:B-12---:R-:W-:Y:S02]  /*58c0*/  @!P3 IMAD.U32 R35, RZ, RZ, UR4 ;  /* 0x00000004ff23be24 */ /* 0x006fe4000f8e00ff */
.L_x_86:
[----:B------:R-:W-:Y:S05]  /*58d0*/  @!P4 BRA `(.L_x_87) ;  /* 0x000000000020c947 */ /* 0x000fea0003800000 */
[----:B------:R-:W-:Y:S04]  /*58e0*/  ISETP.NE.U32.AND P3, PT, R52, RZ, PT ;  /* 0x000000ff3400720c */ /* 0x000fe80003f65070 */
[----:B------:R-:W-:Y:S11]  /*58f0*/  ISETP.NE.AND.EX P3, PT, R53, RZ, PT, P3 ;  /* 0x000000ff3500720c */ /* 0x000ff60003f65330 */
[----:B------:R-:W-:Y:S02]  /*5900*/  @!UPT UIADD3 URZ, UPT, UPT, URZ, URZ, URZ ;  /* 0x000000fffffff290 */ /* 0x000fe4000fffe0ff */
[----:B------:R-:W1:Y:S01]  /*5910*/  @P3 LDC.64 R2, c[0x0][0x8a8] ;  /* 0x00022a00ff023b82 */ /* 0x000e620000000a00 */
[----:B------:R-:W-:Y:S04]  /*5920*/  @P3 IMAD R0, R54, UR36, RZ ;  /* 0x0000002436003c24 */ /* 0x000fe8000f8e02ff */
[----:B-1----:R-:W-:Y:S05]  /*5930*/  @P3 IMAD.WIDE R2, R0, 0x4, R2 ;  /* 0x0000000400023825 */ /* 0x002fea00078e0202 */
[----:B-----5:R1:W5:Y:S02]  /*5940*/  @P3 LDG.E R33, desc[UR46][R2.64] ;  /* 0x0000002e02213981 */ /* 0x020364000c1e1900 */
[----:B-1----:R-:W2:Y:S02]  /*5950*/  @!P3 LDC R33, c[0x0][0x8a0] ;  /* 0x00022800ff21bb82 */ /* 0x002ea40000000800 */
.L_x_87:
[----:B-----5:R-:W-:Y:S01]  /*5960*/  FSETP.NEU.AND P3, PT, R35, RZ, PT ;  /* 0x000000ff2300720b */ /* 0x020fe20003f6d000 */
[----:B------:R-:W-:Y:S01]  /*5970*/  IMAD.U32 R2, RZ, RZ, UR56 ;  /* 0x00000038ff027e24 */ /* 0x000fe2000f8e00ff */
[----:B------:R-:W-:Y:S01]  /*5980*/  SEL R5, RZ, 0xffffffff, P2 ;  /* 0xffffffffff057807 */ /* 0x000fe20001000000 */
[----:B------:R-:W-:Y:S01]  /*5990*/  ULOP3.LUT UR4, UR51, 0x1, URZ, 0x3c, !UPT ;  /* 0x0000000133047892 */ /* 0x000fe2000f8e3cff */
[----:B------:R-:W-:Y:S01]  /*59a0*/  @P1 LOP3.LUT P2, RZ, R60, 0xff, RZ, 0xc0, !PT ;  /* 0x000000ff3cff1812 */ /* 0x000fe2000784c0ff */
[----:B------:R-:W-:Y:S01]  /*59b0*/  BSSY B1, `(.L_x_88) ;  /* 0x000003d000017945 */ /* 0x000fe20003800000 */
[----:B------:R-:W-:Y:S01]  /*59c0*/  @P1 SEL R0, RZ, 0xffffffff, P3 ;  /* 0xffffffffff001807 */ /* 0x000fe20001800000 */
[----:B------:R-:W-:Y:S01]  /*59d0*/  IMAD.MOV.U32 R47, RZ, RZ, 0x1 ;  /* 0x00000001ff2f7424 */ /* 0x000fe200078e00ff */
[----:B------:R-:W-:Y:S01]  /*59e0*/  LEA R2, R2, UR48, 0x3 ;  /* 0x0000003002027c11 */ /* 0x000fe2000f8e18ff */
[----:B------:R-:W-:Y:S01]  /*59f0*/  IMAD.U32 R45, RZ, RZ, UR4 ;  /* 0x00000004ff2d7e24 */ /* 0x000fe2000f8e00ff */
[----:B------:R-:W-:Y:S01]  /*5a00*/  @P0 SEL R0, R5, R0, !P2 ;  /* 0x0000000005000207 */ /* 0x000fe20005000000 */
[----:B------:R-:W-:Y:S01]  /*5a10*/  IMAD.U32 R46, RZ, RZ, UR56 ;  /* 0x00000038ff2e7e24 */ /* 0x000fe2000f8e00ff */
[C---:B------:R-:W-:Y:S02]  /*5a20*/  LEA R44, R31.reuse, UR48, 0x3 ;  /* 0x000000301f2c7c11 */ /* 0x040fe4000f8e18ff */
[----:B------:R-:W-:Y:S02]  /*5a30*/  CS2R R50, SRZ ;  /* 0x0000000000327805 */ /* 0x000fe4000001ff00 */
[----:B------:R-:W-:Y:S02]  /*5a40*/  @P1 LOP3.LUT R0, R0, 0x1, RZ, 0xc0, !PT ;  /* 0x0000000100001812 */ /* 0x000fe400078ec0ff */
[----:B------:R-:W-:Y:S02]  /*5a50*/  CS2R R48, SRZ ;  /* 0x0000000000307805 */ /* 0x000fe4000001ff00 */
[----:B------:R-:W-:Y:S02]  /*5a60*/  SHF.L.U32 R3, R68, 0x1f, RZ ;  /* 0x0000001f44037819 */ /* 0x000fe400000006ff */
[----:B------:R-:W-:Y:S02]  /*5a70*/  CS2R R42, SRZ ;  /* 0x00000000002a7805 */ /* 0x000fe4000001ff00 */
[----:B------:R-:W-:Y:S02]  /*5a80*/  ISETP.NE.U32.OR P5, PT, R0, 0x1, !P1 ;  /* 0x000000010000780c */ /* 0x000fe40004fa5470 */
[----:B------:R-:W-:Y:S02]  /*5a90*/  CS2R R40, SRZ ;  /* 0x0000000000287805 */ /* 0x000fe4000001ff00 */
[----:B------:R-:W-:Y:S02]  /*5aa0*/  PLOP3.LUT P2, PT, PT, PT, UP1, 0x80, 0x8 ;  /* 0x000000000008781c */ /* 0x000fe40003f4f018 */
[----:B------:R-:W-:Y:S02]  /*5ab0*/  LEA.HI R34, R31, R31, RZ, 0x1 ;  /* 0x0000001f1f227211 */ /* 0x000fe400078f08ff */
[----:B------:R-:W-:Y:S02]  /*5ac0*/  LOP3.LUT P4, R72, R60, 0xff, RZ, 0xc0, !PT ;  /* 0x000000ff3c487812 */ /* 0x000fe4000788c0ff */
[----:B------:R-:W-:Y:S02]  /*5ad0*/  SEL R4, RZ, 0xffffffff, P3 ;  /* 0xffffffffff047807 */ /* 0x000fe40001800000 */
[----:B------:R-:W-:Y:S02]  /*5ae0*/  P2R R74, PR, RZ, 0x20 ;  /* 0x00000020ff4a7803 */ /* 0x000fe40000000000 */
[----:B------:R-:W-:Y:S03]  /*5af0*/  @P5 SHF.L.U32 R0, R45, 0x1f, RZ ;  /* 0x0000001f2d005819 */ /* 0x000fe600000006ff */
[----:B------:R-:W-:Y:S01]  /*5b00*/  @P2 SEL R4, R5, R4, !P4 ;  /* 0x0000000405042207 */ /* 0x000fe20006000000 */
[----:B------:R1:W3:Y:S03]  /*5b10*/  @P5 SYNCS.PHASECHK.TRANS64.TRYWAIT P1, [R2+URZ+0x60], R0 ;  /* 0x00006000020055a7 */ /* 0x0002e600080211ff */
[----:B------:R-:W-:Y:S04]  /*5b20*/  LOP3.LUT R4, R4, 0x1, RZ, 0xc0, !PT ;  /* 0x0000000104047812 */ /* 0x000fe800078ec0ff */
[----:B------:R-:W-:Y:S04]  /*5b30*/  ISETP.NE.U32.AND P2, PT, R4, 0x1, PT ;  /* 0x000000010400780c */ /* 0x000fe80003f45070 */
[----:B------:R-:W-:Y:S01]  /*5b40*/  P2R R76, PR, RZ, 0x4 ;  /* 0x00000004ff4c7803 */ /* 0x000fe20000000000 */
[----:B------:R4:W2:Y:S01]  /*5b50*/  SYNCS.PHASECHK.TRANS64.TRYWAIT P0, [R44+URZ+0xc0], R3 ;  /* 0x0000c0032c0075a7 */ /* 0x0008a200080011ff */
[C---:B-1----:R-:W-:Y:S01]  /*5b60*/  IMAD.SHL.U32 R0, R34.reuse, 0x20, RZ ;  /* 0x0000002022007824 */ /* 0x042fe200078e00ff */
[----:B------:R-:W-:Y:S04]  /*5b70*/  LOP3.LUT R34, R34, 0xffe, RZ, 0xc0, !PT ;  /* 0x00000ffe22227812 */ /* 0x000fe800078ec0ff */
[----:B------:R-:W-:Y:S01]  /*5b80*/  LOP3.LUT R0, R0, 0xffffffc0, RZ, 0xc0, !PT ;  /* 0xffffffc000007812 */ /* 0x000fe200078ec0ff */
[----:B------:R-:W-:Y:S04]  /*5b90*/  IMAD.IADD R34, R31, 0x1, -R34 ;  /* 0x000000011f227824 */ /* 0x000fe800078e0a22 */
[----:B------:R-:W-:Y:S04]  /*5ba0*/  IMAD.IADD R0, R32, 0x1, R0 ;  /* 0x0000000120007824 */ /* 0x000fe800078e0200 */
[----:B------:R-:W-:Y:S01]  /*5bb0*/  IMAD R34, R34, 0x100000, R0 ;  /* 0x0010000022227824 */ /* 0x000fe200078e0200 */
[----:B---3--:R-:W-:Y:S01]  /*5bc0*/  @P5 SEL R47, RZ, 0x1, !P1 ;  /* 0x00000001ff2f5807 */ /* 0x008fe20004800000 */
[----:B----4-:R-:W-:Y:S06]  /*5bd0*/  @!P5 BRA `(.L_x_89) ;  /* 0x000000000068d947 */ /* 0x010fec0003800000 */
[----:B------:R-:W-:Y:S01]  /*5be0*/  HFMA2 R43, -RZ, RZ, 0, 0 ;  /* 0x00000000ff2b7431 */ /* 0x000fe200000001ff */
[----:B------:R-:W-:Y:S01]  /*5bf0*/  ISETP.NE.AND P1, PT, R47, RZ, PT ;  /* 0x000000ff2f00720c */ /* 0x000fe20003f25270 */
[----:B------:R-:W-:Y:S01]  /*5c00*/  IMAD.U32 R0, RZ, RZ, UR56 ;  /* 0x00000038ff007e24 */ /* 0x000fe2000f8e00ff */
[----:B------:R-:W-:Y:S11]  /*5c10*/  BSSY B0, `(.L_x_90) ;  /* 0x0000005000007945 */ /* 0x000ff60003800000 */
[----:B------:R-:W-:Y:S05]  /*5c20*/  @P1 BRA `(.L_x_91) ;  /* 0x00000000000c1947 */ /* 0x000fea0003800000 */
[----:B------:R-:W-:Y:S04]  /*5c30*/  SHF.L.U32 R4, R45, 0x1f, RZ ;  /* 0x0000001f2d047819 */ /* 0x000fe800000006ff */
[----:B------:R-:W1:Y:S02]  /*5c40*/  SYNCS.PHASECHK.TRANS64.TRYWAIT P1, [R2+URZ+0x60], R4 ;  /* 0x00006004020075a7 */ /* 0x000e6400080211ff */
[----:B-1----:R-:W-:Y:S05]  /*5c50*/  @!P1 BRA `(.L_x_92) ;  /* 0x0000001c00cc9947 */ /* 0x002fea0003800000 */
.L_x_91:
[----:B------:R-:W-:Y:S05]  /*5c60*/  BSYNC B0 ;  /* 0x0000000000007941 */ /* 0x000fea0003800000 */
.L_x_90:
[----:B------:R-:W-:Y:S01]  /*5c70*/  ISETP.NE.AND P1, PT, R76, RZ, PT ;  /* 0x000000ff4c00720c */ /* 0x000fe20003f25270 */
[----:B------:R-:W-:Y:S01]  /*5c80*/  IMAD.MOV.U32 R42, RZ, RZ, RZ ;  /* 0x000000ffff2a7224 */ /* 0x000fe200078e00ff */
[----:B------:R-:W-:Y:S02]  /*5c90*/  CS2R R40, SRZ ;  /* 0x0000000000287805 */ /* 0x000fe4000001ff00 */
[----:B------:R-:W-:Y:S02]  /*5ca0*/  CS2R R50, SRZ ;  /* 0x0000000000327805 */ /* 0x000fe4000001ff00 */
[----:B------:R-:W-:Y:S07]  /*5cb0*/  CS2R R48, SRZ ;  /* 0x0000000000307805 */ /* 0x000fee000001ff00 */
[----:B-1----:R-:W-:Y:S01]  /*5cc0*/  @P1 IMAD R2, R0, 0x800, R64 ;  /* 0x0000080000021824 */ /* 0x002fe200078e0240 */
[----:B------:R-:W-:Y:S05]  /*5cd0*/  @P1 WARPSYNC.ALL ;  /* 0x0000000000001948 */ /* 0x000fea0003800000 */
[----:B------:R-:W-:Y:S01]  /*5ce0*/  @P1 LEA R2, R2, UR48, 0x1 ;  /* 0x0000003002021c11 */ /* 0x000fe2000f8e08ff */
[----:B------:R-:W-:Y:S04]  /*5cf0*/  UIADD3 UR5, UPT, UPT, UR56, 0x1, URZ ;  /* 0x0000000138057890 */ /* 0x000fe8000fffe0ff */
[----:B------:R1:W3:Y:S01]  /*5d00*/  @P1 LDSM.16.M88.4 R40, [R2+0x200] ;  /* 0x000200000228183b */ /* 0x0002e20000000200 */
[----:B------:R-:W-:Y:S01]  /*5d10*/  UISETP.NE.AND UP0, UPT, UR5, 0x3, UPT ;  /* 0x000000030500788c */ /* 0x000fe2000bf05270 */
[----:B------:R-:W-:Y:S03]  /*5d20*/  @P1 IMAD R0, R69, 0x2, R2 ;  /* 0x0000000245001824 */ /* 0x000fe600078e0202 */
[----:B------:R-:W-:Y:S02]  /*5d30*/  USEL UR4, URZ, 0x1, UP0 ;  /* 0x00000001ff047887 */ /* 0x000fe40008000000 */
[----:B------:R1:W4:Y:S01]  /*5d40*/  @P1 LDSM.16.M88.4 R48, [R0+0x200] ;  /* 0x000200000030183b */ /* 0x0003220000000200 */
[----:B------:R-:W-:Y:S03]  /*5d50*/  USEL UR5, UR5, URZ, UP0 ;  /* 0x000000ff05057287 */ /* 0x000fe60008000000 */
[----:B------:R-:W-:Y:S03]  /*5d60*/  LOP3.LUT R45, R45, UR4, RZ, 0x3c, !PT ;  /* 0x000000042d2d7c12 */ /* 0x000fe6000f8e3cff */
[----:B------:R-:W-:Y:S02]  /*5d70*/  IMAD.U32 R46, RZ, RZ, UR5 ;  /* 0x00000005ff2e7e24 */ /* 0x000fe4000f8e00ff */
.L_x_89:
[----:B------:R-:W-:Y:S05]  /*5d80*/  BSYNC B1 ;  /* 0x0000000000017941 */ /* 0x000fea0003800000 */
.L_x_88:
[----:B-1----:R-:W-:Y:S04]  /*5d90*/  SHF.R.U32.HI R0, RZ, 0x15, R34 ;  /* 0x00000015ff007819 */ /* 0x002fe80000011622 */
[----:B------:R-:W-:Y:S01]  /*5da0*/  LOP3.LUT P1, RZ, R0, 0x3, R65, 0x48, !PT ;  /* 0x0000000300ff7812 */ /* 0x000fe20007824841 */
[----:B------:R-:W-:Y:S01]  /*5db0*/  @!UPT UIADD3 URZ, UPT, UPT, URZ, URZ, URZ ;  /* 0x000000fffffff290 */ /* 0x000fe2000fffe0ff */
[----:B--2---:R-:W-:Y:S11]  /*5dc0*/  @P0 BRA `(.L_x_93) ;  /* 0x0000000000080947 */ /* 0x004ff60003800000 */
[----:B------:R-:W1:Y:S02]  /*5dd0*/  SYNCS.PHASECHK.TRANS64.TRYWAIT P0, [R44+URZ+0xc0], R3 ;  /* 0x0000c0032c0075a7 */ /* 0x000e6400080011ff */
[----:B-1----:R-:W-:Y:S05]  /*5de0*/  @!P0 BRA `(.L_x_94) ;  /* 0x0000001c007c8947 */ /* 0x002fea0003800000 */
.L_x_93:
[----:B------:R-:W-:Y:S05]  /*5df0*/  @!P1 BRA `(.L_x_95) ;  /* 0x0000000000409947 */ /* 0x000fea0003800000 */
[----:B------:R-:W2:Y:S01]  /*5e00*/  LDCU.64 UR8, c[0x4][0x70] ;  /* 0x01000e00ff0877ac */ /* 0x000ea20008000a00 */
[----:B-1----:R-:W-:Y:S01]  /*5e10*/  MOV R3, 0x0 ;  /* 0x0000000000037802 */ /* 0x002fe20000000f00 */
[----:B------:R-:W-:Y:S02]  /*5e20*/  HFMA2 R12, -RZ, RZ, 0, 5.9604644775390625e-08 ;  /* 0x00000001ff0c7431 */ /* 0x000fe400000001ff */
[----:B------:R-:W-:Y:S02]  /*5e30*/  IMAD.MOV.U32 R8, RZ, RZ, 0x192 ;  /* 0x00000192ff087424 */ /* 0x000fe400078e00ff */
[----:B------:R-:W-:Y:S01]  /*5e40*/  IMAD.MOV.U32 R13, RZ, RZ, RZ ;  /* 0x000000ffff0d7224 */ /* 0x000fe200078e00ff */
[----:B------:R-:W1:Y:S01]  /*5e50*/  LDCU.64 UR6, c[0x4][0x78] ;  /* 0x01000f00ff0677ac */ /* 0x000e620008000a00 */
[----:B------:R-:W3:Y:S01]  /*5e60*/  LDC.64 R2, c[0x4][R3] ;  /* 0x0100000003027b82 */ /* 0x000ee20000000a00 */
[----:B------:R-:W5:Y:S01]  /*5e70*/  LDCU.64 UR4, c[0x4][0x10] ;  /* 0x01000200ff0477ac */ /* 0x000f620008000a00 */
[----:B--2---:R-:W-:Y:S01]  /*5e80*/  MOV R5, UR9 ;  /* 0x0000000900057c02 */ /* 0x004fe20008000f00 */
[----:B------:R-:W-:Y:S01]  /*5e90*/  IMAD.U32 R4, RZ, RZ, UR8 ;  /* 0x00000008ff047e24 */ /* 0x000fe2000f8e00ff */
[----:B-1----:R-:W-:Y:S01]  /*5ea0*/  MOV R7, UR7 ;  /* 0x0000000700077c02 */ /* 0x002fe20008000f00 */
[----:B------:R-:W-:Y:S01]  /*5eb0*/  IMAD.U32 R6, RZ, RZ, UR6 ;  /* 0x00000006ff067e24 */ /* 0x000fe2000f8e00ff */
[----:B-----5:R-:W-:Y:S01]  /*5ec0*/  MOV R11, UR5 ;  /* 0x00000005000b7c02 */ /* 0x020fe20008000f00 */
[----:B------:R-:W-:Y:S02]  /*5ed0*/  IMAD.U32 R10, RZ, RZ, UR4 ;  /* 0x00000004ff0a7e24 */ /* 0x000fe4000f8e00ff */
[----:B------:R-:W-:Y:S07]  /*5ee0*/  LEPC R20, `(.L_x_95) ;  /* 0x000000001014794e */ /* 0x000fee0000000000 */
[----:B---34-:R-:W-:Y:S05]  /*5ef0*/  CALL.ABS.NOINC R2 ;  /* 0x0000000002007343 */ /* 0x018fea0003c00000 */
.L_x_95:
[----:B------:R-:W-:Y:S05]  /*5f00*/  WARPSYNC.ALL ;  /* 0x0000000000007948 */ /* 0x000fea0003800000 */
[----:B------:R-:W-:Y:S01]  /*5f10*/  R2UR UR4, R34 ;  /* 0x00000000220472ca */ /* 0x000fe200000e0000 */
[----:B-1-3--:R-:W-:Y:S01]  /*5f20*/  HADD2.F32 R3, -RZ, R40.H0_H0 ;  /* 0x20000028ff037230 */ /* 0x00afe20000004100 */
[----:B------:R-:W-:Y:S01]  /*5f30*/  SHF.L.U32 R75, R69, 0x1, RZ ;  /* 0x00000001454b7819 */ /* 0x000fe200000006ff */
[----:B------:R-:W-:Y:S01]  /*5f40*/  HADD2.F32 R20, -RZ, R42.H0_H0 ;  /* 0x2000002aff147230 */ /* 0x000fe20000004100 */
[----:B------:R-:W-:Y:S01]  /*5f50*/  ISETP.NE.AND P0, PT, R70, RZ, PT ;  /* 0x000000ff4600720c */ /* 0x000fe20003f05270 */
[----:B------:R-:W-:Y:S08]  /*5f60*/  BSSY.RECONVERGENT B0, `(.L_x_96) ;  /* 0x000004d000007945 */ /* 0x000ff00003800200 */
[----:B------:R-:W1:Y:S02]  /*5f70*/  LDTM.16dp256bit.x4 R4, tmem[UR4] ;  /* 0x00000004000479ee */ /* 0x000e640008120000 */
[C---:B-1----:R-:W-:Y:S01]  /*5f80*/  FMUL R0, R33.reuse, R4 ;  /* 0x0000000421007220 */ /* 0x042fe20000400000 */
[----:B------:R-:W-:Y:S02]  /*5f90*/  HADD2.F32 R4, -RZ, R40.H1_H1 ;  /* 0x30000028ff047230 */ /* 0x000fe40000004100 */
[----:B------:R-:W-:Y:S01]  /*5fa0*/  FMUL R2, R33, R5 ;  /* 0x0000000521027220 */ /* 0x000fe20000400000 */
[--C-:B------:R-:W-:Y:S02]  /*5fb0*/  HADD2.F32 R5, -RZ, R41.reuse.H0_H0 ;  /* 0x20000029ff057230 */ /* 0x100fe40000004100 */
[----:B------:R-:W-:Y:S01]  /*5fc0*/  FFMA R0, R35, R3, R0 ;  /* 0x0000000323007223 */ /* 0x000fe20000000000 */
[----:B------:R-:W-:Y:S01]  /*5fd0*/  FMUL R3, R33, R6 ;  /* 0x0000000621037220 */ /* 0x000fe20000400000 */
[----:B------:R-:W-:Y:S02]  /*5fe0*/  HADD2.F32 R6, -RZ, R41.H1_H1 ;  /* 0x30000029ff067230 */ /* 0x000fe40000004100 */
[----:B------:R-:W-:Y:S01]  /*5ff0*/  FFMA R2, R35, R4, R2 ;  /* 0x0000000423027223 */ /* 0x000fe20000000002 */
[----:B------:R-:W-:Y:S01]  /*6000*/  FMUL R7, R33, R7 ;  /* 0x0000000721077220 */ /* 0x000fe20000400000 */
[----:B------:R-:W-:Y:S01]  /*6010*/  FFMA R3, R35, R5, R3 ;  /* 0x0000000523037223 */ /* 0x000fe20000000003 */
[C---:B------:R-:W-:Y:S01]  /*6020*/  FMUL R4, R33.reuse, R8 ;  /* 0x0000000821047220 */ /* 0x040fe20000400000 */
[----:B------:R-:W-:Y:S01]  /*6030*/  FMUL R5, R33, R9 ;  /* 0x0000000921057220 */ /* 0x000fe20000400000 */
[----:B------:R-:W-:Y:S01]  /*6040*/  F2FP.F16.F32.PACK_AB R36, R2, R0 ;  /* 0x000000000224723e */ /* 0x000fe200000000ff */
[C---:B------:R-:W-:Y:S01]  /*6050*/  FFMA R7, R35.reuse, R6, R7 ;  /* 0x0000000623077223 */ /* 0x040fe20000000007 */
[----:B------:R-:W-:Y:S02]  /*6060*/  HADD2.F32 R0, -RZ, R42.H1_H1 ;  /* 0x3000002aff007230 */ /* 0x000fe40000004100 */
[----:B------:R-:W-:Y:S01]  /*6070*/  FFMA R4, R35, R20, R4 ;  /* 0x0000001423047223 */ /* 0x000fe20000000004 */
[--C-:B------:R-:W-:Y:S02]  /*6080*/  HADD2.F32 R2, -RZ, R43.reuse.H0_H0 ;  /* 0x2000002bff027230 */ /* 0x100fe40000004100 */
[----:B------:R-:W-:Y:S01]  /*6090*/  FMUL R6, R33, R10 ;  /* 0x0000000a21067220 */ /* 0x000fe20000400000 */
[----:B------:R-:W-:Y:S01]  /*60a0*/  F2FP.F16.F32.PACK_AB R37, R7, R3 ;  /* 0x000000030725723e */ /* 0x000fe200000000ff */
[----:B------:R-:W-:Y:S02]  /*60b0*/  HADD2.F32 R3, -RZ, R43.H1_H1 ;  /* 0x3000002bff037230 */ /* 0x000fe40000004100 */
[----:B------:R-:W-:Y:S01]  /*60c0*/  FFMA R5, R35, R0, R5 ;  /* 0x0000000023057223 */ /* 0x000fe20000000005 */
[C---:B------:R-:W-:Y:S01]  /*60d0*/  FMUL R11, R33.reuse, R11 ;  /* 0x0000000b210b7220 */ /* 0x040fe20000400000 */
[--C-:B----4-:R-:W-:Y:S02]  /*60e0*/  HADD2.F32 R7, -RZ, R48.reuse.H0_H0 ;  /* 0x20000030ff077230 */ /* 0x110fe40000004100 */
[C---:B------:R-:W-:Y:S01]  /*60f0*/  FMUL R8, R33.reuse, R12 ;  /* 0x0000000c21087220 */ /* 0x040fe20000400000 */
[----:B------:R-:W-:Y:S02]  /*6100*/  HADD2.F32 R0, -RZ, R48.H1_H1 ;  /* 0x30000030ff007230 */ /* 0x000fe40000004100 */
[----:B------:R-:W-:Y:S01]  /*6110*/  FMUL R9, R33, R13 ;  /* 0x0000000d21097220 */ /* 0x000fe20000400000 */
[C---:B------:R-:W-:Y:S01]  /*6120*/  FFMA R6, R35.reuse, R2, R6 ;  /* 0x0000000223067223 */ /* 0x040fe20000000006 */
[C---:B------:R-:W-:Y:S01]  /*6130*/  FFMA R11, R35.reuse, R3, R11 ;  /* 0x00000003230b7223 */ /* 0x040fe2000000000b */
[C---:B------:R-:W-:Y:S01]  /*6140*/  FFMA R8, R35.reuse, R7, R8 ;  /* 0x0000000723087223 */ /* 0x040fe20000000008 */
[----:B------:R-:W-:Y:S01]  /*6150*/  FFMA R9, R35, R0, R9 ;  /* 0x0000000023097223 */ /* 0x000fe20000000009 */
[--C-:B------:R-:W-:Y:S02]  /*6160*/  HADD2.F32 R2, -RZ, R49.reuse.H0_H0 ;  /* 0x20000031ff027230 */ /* 0x100fe40000004100 */
[C---:B------:R-:W-:Y:S01]  /*6170*/  FMUL R10, R33.reuse, R14 ;  /* 0x0000000e210a7220 */ /* 0x040fe20000400000 */
[----:B------:R-:W-:Y:S02]  /*6180*/  HADD2.F32 R0, -RZ, R49.H1_H1 ;  /* 0x30000031ff007230 */ /* 0x000fe40000004100 */
[----:B------:R-:W-:Y:S01]  /*6190*/  FMUL R15, R33, R15 ;  /* 0x0000000f210f7220 */ /* 0x000fe20000400000 */
[----:B------:R-:W-:Y:S01]  /*61a0*/  F2FP.F16.F32.PACK_AB R38, R5, R4 ;  /* 0x000000040526723e */ /* 0x000fe200000000ff */
[----:B------:R-:W-:Y:S01]  /*61b0*/  FFMA R10, R35, R2, R10 ;  /* 0x00000002230a7223 */ /* 0x000fe2000000000a */
[----:B------:R-:W-:Y:S01]  /*61c0*/  FMUL R12, R33, R16 ;  /* 0x00000010210c7220 */ /* 0x000fe20000400000 */
[----:B------:R-:W-:Y:S01]  /*61d0*/  FFMA R15, R35, R0, R15 ;  /* 0x00000000230f7223 */ /* 0x000fe2000000000f */
[--C-:B------:R-:W-:Y:S01]  /*61e0*/  HADD2.F32 R0, -RZ, R50.reuse.H0_H0 ;  /* 0x20000032ff007230 */ /* 0x100fe20000004100 */
[----:B------:R-:W-:Y:S01]  /*61f0*/  MOV R5, UR56 ;  /* 0x0000003800057c02 */ /* 0x000fe20008000f00 */
[----:B------:R-:W-:Y:S02]  /*6200*/  HADD2.F32 R2, -RZ, R50.H1_H1 ;  /* 0x30000032ff027230 */ /* 0x000fe40000004100 */
[C---:B------:R-:W-:Y:S01]  /*6210*/  FMUL R13, R33.reuse, R17 ;  /* 0x00000011210d7220 */ /* 0x040fe20000400000 */
[--C-:B------:R-:W-:Y:S02]  /*6220*/  HADD2.F32 R3, -RZ, R51.reuse.H0_H0 ;  /* 0x20000033ff037230 */ /* 0x100fe40000004100 */
[C---:B------:R-:W-:Y:S01]  /*6230*/  FMUL R14, R33.reuse, R18 ;  /* 0x00000012210e7220 */ /* 0x040fe20000400000 */
[----:B------:R-:W-:Y:S02]  /*6240*/  HADD2.F32 R4, -RZ, R51.H1_H1 ;  /* 0x30000033ff047230 */ /* 0x000fe40000004100 */
[----:B------:R-:W-:Y:S01]  /*6250*/  FMUL R19, R33, R19 ;  /* 0x0000001321137220 */ /* 0x000fe20000400000 */
[----:B------:R-:W-:Y:S01]  /*6260*/  FFMA R12, R35, R0, R12 ;  /* 0x00000000230c7223 */ /* 0x000fe2000000000c */
[----:B------:R-:W-:Y:S01]  /*6270*/  LEA R5, R5, R64, 0xb ;  /* 0x0000004005057211 */ /* 0x000fe200078e58ff */
[C---:B------:R-:W-:Y:S01]  /*6280*/  FFMA R13, R35.reuse, R2, R13 ;  /* 0x00000002230d7223 */ /* 0x040fe2000000000d */
[C---:B------:R-:W-:Y:S01]  /*6290*/  FFMA R14, R35.reuse, R3, R14 ;  /* 0x00000003230e7223 */ /* 0x040fe2000000000e */
[----:B------:R-:W-:Y:S01]  /*62a0*/  FFMA R19, R35, R4, R19 ;  /* 0x0000000423137223 */ /* 0x000fe20000000013 */
[----:B------:R-:W-:Y:S02]  /*62b0*/  F2FP.F16.F32.PACK_AB R39, R11, R6 ;  /* 0x000000060b27723e */ /* 0x000fe400000000ff */
[----:B------:R-:W-:Y:S02]  /*62c0*/  LEA R5, R5, UR48, 0x1 ;  /* 0x0000003005057c11 */ /* 0x000fe4000f8e08ff */
[----:B------:R-:W-:Y:S02]  /*62d0*/  F2FP.F16.F32.PACK_AB R8, R9, R8 ;  /* 0x000000080908723e */ /* 0x000fe400000000ff */
[----:B------:R-:W-:Y:S01]  /*62e0*/  F2FP.F16.F32.PACK_AB R9, R15, R10 ;  /* 0x0000000a0f09723e */ /* 0x000fe200000000ff */
[----:B------:R1:W-:Y:S01]  /*62f0*/  STSM.16.M88.4 [R5+0x200], R36 ;  /* 0x0002002405007844 */ /* 0x0003e20000000200 */
[----:B------:R-:W-:Y:S02]  /*6300*/  F2FP.F16.F32.PACK_AB R10, R13, R12 ;  /* 0x0000000c0d0a723e */ /* 0x000fe400000000ff */
[----:B------:R-:W-:Y:S02]  /*6310*/  F2FP.F16.F32.PACK_AB R11, R19, R14 ;  /* 0x0000000e130b723e */ /* 0x000fe400000000ff */
[----:B------:R-:W-:Y:S05]  /*6320*/  IADD3 R0, PT, PT, R75, 0x200, R5 ;  /* 0x000002004b007810 */ /* 0x000fea0007ffe005 */
[----:B------:R1:W-:Y:S01]  /*6330*/  STSM.16.M88.4 [R0], R8 ;  /* 0x0000000800007844 */ /* 0x0003e20000000200 */
[----:B------:R-:W-:Y:S01]  /*6340*/  @!PT LDS RZ, [RZ] ;  /* 0x00000000fffff984 */ /* 0x000fe20000000800 */
[----:B------:R-:W-:Y:S01]  /*6350*/  @!PT LDS RZ, [RZ] ;  /* 0x00000000fffff984 */ /* 0x000fe20000000800 */
[----:B------:R-:W-:Y:S01]  /*6360*/  @!PT LDS RZ, [RZ] ;  /* 0x00000000fffff984 */ /* 0x000fe20000000800 */
[----:B------:R-:W-:Y:S01]  /*6370*/  @!PT LDS RZ, [RZ] ;  /* 0x00000000fffff984 */ /* 0x000fe20000000800 */
[----:B------:R2:W-:Y:S07]  /*6380*/  MEMBAR.ALL.CTA ;  /* 0x0000000000007992 */ /* 0x0005ee0000008000 */
[----:B--2---:R-:W2:Y:S02]  /*6390*/  FENCE.VIEW.ASYNC.S ;  /* 0x00000000000073c6 */ /* 0x004ea40000000000 */
[----:B--2---:R-:W-:Y:S06]  /*63a0*/  BAR.SYNC.DEFER_BLOCKING 0x1, 0x80 ;  /* 0x0042000000007b1d */ /* 0x004fec0000010000 */
[----:B------:R-:W-:Y:S05]  /*63b0*/  @P0 BRA `(.L_x_97) ;  /* 0x00000000001c0947 */ /* 0x000fea0003800000 */
[----:B------:R-:W-:Y:S02]  /*63c0*/  UIADD3 UR6, UP0, UPT, UR54, 0x680, URZ ;  /* 0x0000068036067890 */ /* 0x000fe4000ff1e0ff */
[----:B------:R-:W-:Y:S02]  /*63d0*/  ULEA UR4, UR56, UR48, 0xc ;  /* 0x0000003038047291 */ /* 0x000fe4000f8e60ff */
[----:B------:R-:W-:Y:S02]  /*63e0*/  UIADD3.X UR7, UPT, UPT, URZ, UR55, URZ, UP0, !UPT ;  /* 0x00000037ff077290 */ /* 0x000fe400087fe4ff */
[----:B------:R-:W-:Y:S01]  /*63f0*/  UIADD3 UR40, UPT, UPT, UR4, 0x200, URZ ;  /* 0x0000020004287890 */ /* 0x000fe2000fffe0ff */
[----:B------:R-:W-:Y:S08]  /*6400*/  UMOV UR43, UR36 ;  /* 0x00000024002b7c82 */ /* 0x000ff00008000000 */
[----:B------:R2:W-:Y:S02]  /*6410*/  UTMASTG.3D [UR40], [UR6] ;  /* 0x00000028060073b5 */ /* 0x0005e40008010000 */
[----:B--2---:R0:W-:Y:S02]  /*6420*/  UTMACMDFLUSH ;  /* 0x00000000000079b7 */ /* 0x0041e40000000000 */
.L_x_97:
[----:B------:R-:W-:Y:S05]  /*6430*/  BSYNC.RECONVERGENT B0 ;  /* 0x0000000000007941 */ /* 0x000fea0003800200 */
.L_x_96:
[----:B------:R-:W-:Y:S01]  /*6440*/  UIADD3 UR40, UPT, UPT, UR56, 0x1, URZ ;  /* 0x0000000138287890 */ /* 0x000fe2000fffe0ff */
[----:B------:R-:W-:Y:S03]  /*6450*/  BSSY.RECONVERGENT B0, `(.L_x_98) ;  /* 0x0000005000007945 */ /* 0x000fe60003800200 */
[----:B------:R-:W-:Y:S04]  /*6460*/  UISETP.NE.AND UP0, UPT, UR40, 0x3, UPT ;  /* 0x000000032800788c */ /* 0x000fe8000bf05270 */
[----:B------:R-:W-:Y:S01]  /*6470*/  USEL UR43, UR40, URZ, UP0 ;  /* 0x000000ff282b7287 */ /* 0x000fe20008000000 */
[----:B------:R-:W-:Y:S11]  /*6480*/  @P0 BRA `(.L_x_99) ;  /* 0x0000000000040947 */ /* 0x000ff60003800000 */
[----:B------:R-:W-:Y:S04]  /*6490*/  DEPBAR.LE SB0, 0x1 ;  /* 0x000080400000791a */ /* 0x000fe80000000000 */
.L_x_99:
[----:B------:R-:W-:Y:S05]  /*64a0*/  BSYNC.RECONVERGENT B0 ;  /* 0x0000000000007941 */ /* 0x000fea0003800200 */
.L_x_98:
[----:B------:R-:W-:Y:S01]  /*64b0*/  BAR.SYNC.DEFER_BLOCKING 0x1, 0x80 ;  /* 0x0042000000007b1d */ /* 0x000fe20000010000 */
[----:B------:R-:W-:Y:S01]  /*64c0*/  ISETP.NE.AND P1, PT, R74, RZ, PT ;  /* 0x000000ff4a00720c */ /* 0x000fe20003f25270 */
[----:B------:R-:W-:Y:S01]  /*64d0*/  UISETP.NE.AND UP0, UPT, UR50, URZ, UPT ;  /* 0x000000ff3200728c */ /* 0x000fe2000bf05270 */
[----:B------:R-:W-:Y:S11]  /*64e0*/  LEA R2, R46, UR48, 0x3 ;  /* 0x000000302e027c11 */ /* 0x000ff6000f8e18ff */
[----:B------:R-:W-:Y:S01]  /*64f0*/  @P1 SHF.L.U32 R3, R45, 0x1f, RZ ;  /* 0x0000001f2d031819 */ /* 0x000fe200000006ff */
[----:B------:R-:W-:Y:S06]  /*6500*/  BRA.U !UP0, `(.L_x_100) ;  /* 0x0000000108247547 */ /* 0x000fec000b800000 */
[----:B------:R-:W-:Y:S01]  /*6510*/  IMAD.U32 R4, RZ, RZ, UR49 ;  /* 0x00000031ff047e24 */ /* 0x000fe2000f8e00ff */
[----:B-1----:R-:W-:Y:S01]  /*6520*/  MOV R0, UR37 ;  /* 0x0000002500007c02 */ /* 0x002fe20008000f00 */
[----:B------:R-:W-:Y:S03]  /*6530*/  UIADD3 UR49, UPT, UPT, UR49, 0x1, URZ ;  /* 0x0000000131317890 */ /* 0x000fe6000fffe0ff */
[----:B------:R-:W-:Y:S01]  /*6540*/  @P1 LEA R4, R4, UR48, 0x3 ;  /* 0x0000003004041c11 */ /* 0x000fe2000f8e18ff */
[----:B------:R-:W-:Y:S04]  /*6550*/  UISETP.NE.AND UP0, UPT, UR49, 0x3, UPT ;  /* 0x000000033100788c */ /* 0x000fe8000bf05270 */
[----:B------:R-:W-:Y:S01]  /*6560*/  @P1 VIADD R4, R4, 0x78 ;  /* 0x0000007804041836 */ /* 0x000fe20000000000 */
[----:B------:R-:W-:Y:S04]  /*6570*/  USEL UR49, UR49, URZ, UP0 ;  /* 0x000000ff31317287 */ /* 0x000fe80008000000 */
[----:B------:R-:W-:Y:S04]  /*6580*/  @P1 PRMT R0, R0, 0x654, R4 ;  /* 0x0000065400001816 */ /* 0x000fe80000000004 */
[----:B------:R2:W-:Y:S04]  /*6590*/  @P1 SYNCS.ARRIVE.TRANS64.RED.A1T0 RZ, [R0+URZ], RZ ;  /* 0x000000ff00ff19a7 */ /* 0x0005e800081004ff */
.L_x_100:
[----:B------:R-:W3:Y:S01]  /*65a0*/  @P1 SYNCS.PHASECHK.TRANS64.TRYWAIT P0, [R2+URZ+0x60], R3 ;  /* 0x00006003020015a7 */ /* 0x000ee200080011ff */
[----:B------:R-:W-:Y:S01]  /*65b0*/  BSSY B1, `(.L_x_101) ;  /* 0x0000013000017945 */ /* 0x000fe20003800000 */
[----:B---3--:R-:W-:Y:S03]  /*65c0*/  @P1 SEL R47, RZ, 0x1, !P0 ;  /* 0x00000001ff2f1807 */ /* 0x008fe60004000000 */
[----:B------:R-:W-:Y:S05]  /*65d0*/  @!P1 BRA `(.L_x_102) ;  /* 0x0000000000409947 */ /* 0x000fea0003800000 */
[----:B------:R-:W-:Y:S01]  /*65e0*/  ISETP.NE.AND P1, PT, R76, RZ, PT ;  /* 0x000000ff4c00720c */ /* 0x000fe20003f25270 */
[----:B------:R-:W-:Y:S01]  /*65f0*/  BSSY B0, `(.L_x_103) ;  /* 0x0000009000007945 */ /* 0x000fe20003800000 */
[----:B------:R-:W-:Y:S11]  /*6600*/  ISETP.NE.AND P0, PT, R47, RZ, PT ;  /* 0x000000ff2f00720c */ /* 0x000ff60003f05270 */
[----:B------:R-:W-:Y:S05]  /*6610*/  @P1 IMAD R3, R46, 0x800, R64 ;  /* 0x000008002e031824 */ /* 0x000fea00078e0240 */
[----:B------:R-:W-:Y:S05]  /*6620*/  @P1 LEA R3, R3, UR48, 0x1 ;  /* 0x0000003003031c11 */ /* 0x000fea000f8e08ff */
[----:B-12---:R-:W-:Y:S01]  /*6630*/  @P1 IMAD.IADD R0, R75, 0x1, R3 ;  /* 0x000000014b001824 */ /* 0x006fe200078e0203 */
[----:B------:R-:W-:Y:S06]  /*6640*/  @P0 BRA `(.L_x_104) ;  /* 0x00000000000c0947 */ /* 0x000fec0003800000 */
[----:B------:R-:W-:Y:S04]  /*6650*/  SHF.L.U32 R45, R45, 0x1f, RZ ;  /* 0x0000001f2d2d7819 */ /* 0x000fe800000006ff */
[----:B------:R-:W1:Y:S02]  /*6660*/  SYNCS.PHASECHK.TRANS64.TRYWAIT P0, [R2+URZ+0x60], R45 ;  /* 0x0000602d020075a7 */ /* 0x000e6400080011ff */
[----:B-1----:R-:W-:Y:S05]  /*6670*/  @!P0 BRA `(.L_x_105) ;  /* 0x00000014006c8947 */ /* 0x002fea0003800000 */
.L_x_104:
[----:B------:R-:W-:Y:S05]  /*6680*/  BSYNC B0 ;  /* 0x0000000000007941 */ /* 0x000fea0003800000 */
.L_x_103:
[----:B------:R-:W-:Y:S11]  /*6690*/  ISETP.NE.AND P0, PT, R76, RZ, PT ;  /* 0x000000ff4c00720c */ /* 0x000ff60003f05270 */
[----:B------:R-:W-:Y:S02]  /*66a0*/  @!UPT UIADD3 URZ, UPT, UPT, URZ, URZ, URZ ;  /* 0x000000fffffff290 */ /* 0x000fe4000fffe0ff */
[----:B------:R-:W-:Y:S05]  /*66b0*/  @P0 WARPSYNC.ALL ;  /* 0x0000000000000948 */ /* 0x000fea0003800000 */
[----:B------:R3:W4:Y:S04]  /*66c0*/  @P0 LDSM.16.M88.4 R40, [R3+0x200] ;  /* 0x000200000328083b */ /* 0x0007280000000200 */
[----:B------:R3:W2:Y:S02]  /*66d0*/  @P0 LDSM.16.M88.4 R48, [R0+0x200] ;  /* 0x000200000030083b */ /* 0x0006a40000000200 */
.L_x_102:
[----:B------:R-:W-:Y:S05]  /*66e0*/  BSYNC B1 ;  /* 0x0000000000017941 */ /* 0x000fea0003800000 */
.L_x_101:
[----:B-123--:R-:W-:Y:S05]  /*66f0*/  VIADD R0, R34, 0x20 ;  /* 0x0000002022007836 */ /* 0x00efea0000000000 */
[----:B------:R-:W-:Y:S04]  /*6700*/  SHF.R.U32.HI R0, RZ, 0x15, R0 ;  /* 0x00000015ff007819 */ /* 0x000fe80000011600 */
[----:B------:R-:W-:Y:S11]  /*6710*/  LOP3.LUT P0, RZ, R0, 0x3, R65, 0x48, !PT ;  /* 0x0000000300ff7812 */ /* 0x000ff60007804841 */
[----:B------:R-:W-:Y:S02]  /*6720*/  @!UPT UIADD3 URZ, UPT, UPT, URZ, URZ, URZ ;  /* 0x000000fffffff290 */ /* 0x000fe4000fffe0ff */
[----:B------:R-:W-:Y:S05]  /*6730*/  @!P0 BRA `(.L_x_106) ;  /* 0x0000000000408947 */ /* 0x000fea0003800000 */
[----:B------:R-:W1:Y:S01]  /*6740*/  LDCU.64 UR8, c[0x4][0x70] ;  /* 0x01000e00ff0877ac */ /* 0x000e620008000a00 */
[----:B------:R-:W-:Y:S01]  /*6750*/  MOV R3, 0x0 ;  /* 0x0000000000037802 */ /* 0x000fe20000000f00 */
[----:B------:R-:W-:Y:S02]  /*6760*/  HFMA2 R12, -RZ, RZ, 0, 5.9604644775390625e-08 ;  /* 0x00000001ff0c7431 */ /* 0x000fe400000001ff */
[----:B------:R-:W-:Y:S02]  /*6770*/  IMAD.MOV.U32 R8, RZ, RZ, 0x192 ;  /* 0x00000192ff087424 */ /* 0x000fe400078e00ff */
[----:B------:R-:W-:Y:S01]  /*6780*/  IMAD.MOV.U32 R13, RZ, RZ, RZ ;  /* 0x000000ffff0d7224 */ /* 0x000fe200078e00ff */
[----:B------:R-:W2:Y:S01]  /*6790*/  LDCU.64 UR6, c[0x4][0x78] ;  /* 0x01000f00ff0677ac */ /* 0x000ea20008000a00 */
[----:B------:R-:W3:Y:S01]  /*67a0*/  LDC.64 R2, c[0x4][R3] ;  /* 0x0100000003027b82 */ /* 0x000ee20000000a00 */
[----:B------:R-:W5:Y:S01]  /*67b0*/  LDCU.64 UR4, c[0x4][0x10] ;  /* 0x01000200ff0477ac */ /* 0x000f620008000a00 */
[----:B-1----:R-:W-:Y:S01]  /*67c0*/  MOV R5, UR9 ;  /* 0x0000000900057c02 */ /* 0x002fe20008000f00 */
[----:B------:R-:W-:Y:S01]  /*67d0*/  IMAD.U32 R4, RZ, RZ, UR8 ;  /* 0x00000008ff047e24 */ /* 0x000fe2000f8e00ff */
[----:B--2---:R-:W-:Y:S01]  /*67e0*/  MOV R7, UR7 ;  /* 0x0000000700077c02 */ /* 0x004fe20008000f00 */
[----:B------:R-:W-:Y:S01]  /*67f0*/  IMAD.U32 R6, RZ, RZ, UR6 ;  /* 0x00000006ff067e24 */ /* 0x000fe2000f8e00ff */
[----:B-----5:R-:W-:Y:S01]  /*6800*/  MOV R11, UR5 ;  /* 0x00000005000b7c02 */ /* 0x020fe20008000f00 */
[----:B------:R-:W-:Y:S02]  /*6810*/  IMAD.U32 R10, RZ, RZ, UR4 ;  /* 0x00000004ff0a7e24 */ /* 0x000fe4000f8e00ff */
[----:B------:R-:W-:Y:S07]  /*6820*/  LEPC R20, `(.L_x_106) ;  /* 0x000000001014794e */ /* 0x000fee0000000000 */
[----:B---34-:R-:W-:Y:S05]  /*6830*/  CALL.ABS.NOINC R2 ;  /* 0x0000000002007343 */ /* 0x018fea0003c00000 */
.L_x_106:
[----:B------:R-:W-:Y:S01]  /*6840*/  ISETP.NE.AND P0, PT, R70, RZ, PT ;  /* 0x000000ff4600720c */ /* 0x000fe20003f05270 */
[----:B------:R-:W-:Y:S05]  /*6850*/  WARPSYNC.ALL ;  /* 0x0000000000007948 */ /* 0x000fea0003800000 */
[----:B------:R-:W-:Y:S01]  /*6860*/  R2UR UR4, R34 ;  /* 0x00000000220472ca */ /* 0x000fe200000e0000 */
[--C-:B----4-:R-:W-:Y:S01]  /*6870*/  HADD2.F32 R20, -RZ, R40.reuse.H0_H0 ;  /* 0x20000028ff147230 */ /* 0x110fe20000004100 */
[----:B------:R-:W-:Y:S01]  /*6880*/  R2UR UR5, R44 ;  /* 0x000000002c0572ca */ /* 0x000fe200000e0000 */
[----:B------:R-:W-:Y:S01]  /*6890*/  HADD2.F32 R21, -RZ, R40.H1_H1 ;  /* 0x30000028ff157230 */ /* 0x000fe20000004100 */
[----:B------:R-:W-:Y:S01]  /*68a0*/  BSSY.RECONVERGENT B0, `(.L_x_107) ;  /* 0x0000053000007945 */ /* 0x000fe20003800200 */
[--C-:B------:R-:W-:Y:S02]  /*68b0*/  HADD2.F32 R34, -RZ, R41.reuse.H0_H0 ;  /* 0x20000029ff227230 */ /* 0x100fe40000004100 */
[----:B------:R-:W-:Y:S02]  /*68c0*/  HADD2.F32 R36, -RZ, R41.H1_H1 ;  /* 0x30000029ff247230 */ /* 0x000fe40000004100 */
[--C-:B------:R-:W-:Y:S02]  /*68d0*/  HADD2.F32 R37, -RZ, R42.reuse.H0_H0 ;  /* 0x2000002aff257230 */ /* 0x100fe40000004100 */
[----:B------:R-:W-:Y:S02]  /*68e0*/  HADD2.F32 R38, -RZ, R42.H1_H1 ;  /* 0x3000002aff267230 */ /* 0x000fe40000004100 */
[----:B------:R-:W1:Y:S01]  /*68f0*/  LDTM.16dp256bit.x4 R4, tmem[UR4+0x20] ;  /* 0x00002004000479ee */ /* 0x000e620008120000 */
[----:B------:R-:W-:Y:S01]  /*6900*/  NOP ;  /* 0x0000000000007918 */ /* 0x000fe20000000000 */
[----:B------:R-:W-:Y:S01]  /*6910*/  UIADD3 UR5, UPT, UPT, UR5, 0xe0, URZ ;  /* 0x000000e005057890 */ /* 0x000fe2000fffe0ff */
[--C-:B------:R-:W-:Y:S02]  /*6920*/  HADD2.F32 R39, -RZ, R43.reuse.H0_H0 ;  /* 0x2000002bff277230 */ /* 0x100fe40000004100 */
[----:B------:R-:W-:Y:S01]  /*6930*/  HADD2.F32 R40, -RZ, R43.H1_H1 ;  /* 0x3000002bff287230 */ /* 0x000fe20000004100 */
[----:B------:R-:W-:Y:S01]  /*6940*/  UPRMT UR5, UR37, 0x654, UR5 ;  /* 0x0000065425057896 */ /* 0x000fe20008000005 */
[--C-:B------:R-:W-:Y:S02]  /*6950*/  HADD2.F32 R41, -RZ, R48.reuse.H0_H0 ;  /* 0x20000030ff297230 */ /* 0x100fe40000004100 */
[----:B------:R-:W-:Y:S02]  /*6960*/  HADD2.F32 R42, -RZ, R48.H1_H1 ;  /* 0x30000030ff2a7230 */ /* 0x000fe40000004100 */
[--C-:B------:R-:W-:Y:S02]  /*6970*/  HADD2.F32 R43, -RZ, R49.reuse.H0_H0 ;  /* 0x20000031ff2b7230 */ /* 0x100fe40000004100 */
[----:B------:R-:W-:Y:S02]  /*6980*/  HADD2.F32 R44, -RZ, R49.H1_H1 ;  /* 0x30000031ff2c7230 */ /* 0x000fe40000004100 */
[----:B-1----:R-:W-:Y:S01]  /*6990*/  SYNCS.ARRIVE.TRANS64.RED.A1T0 RZ, [UR5], RZ ;  /* 0x000000ffffff79a7 */ /* 0x002fe20008100405 */
[--C-:B------:R-:W-:Y:S02]  /*69a0*/  HADD2.F32 R45, -RZ, R50.reuse.H0_H0 ;  /* 0x20000032ff2d7230 */ /* 0x100fe40000004100 */
[----:B------:R-:W-:Y:S02]  /*69b0*/  HADD2.F32 R46, -RZ, R50.H1_H1 ;  /* 0x30000032ff2e7230 */ /* 0x000fe40000004100 */
[--C-:B------:R-:W-:Y:S02]  /*69c0*/  HADD2.F32 R47, -RZ, R51.reuse.H0_H0 ;  /* 0x20000033ff2f7230 */ /* 0x100fe40000004100 */
[----:B------:R-:W-:Y:S02]  /*69d0*/  HADD2.F32 R48, -RZ, R51.H1_H1 ;  /* 0x30000033ff307230 */ /* 0x000fe40000004100 */
[C---:B------:R-:W-:Y:S01]  /*69e0*/  FMUL R4, R33.reuse, R4 ;  /* 0x0000000421047220 */ /* 0x040fe20000400000 */
[C---:B------:R-:W-:Y:S01]  /*69f0*/  FMUL R5, R33.reuse, R5 ;  /* 0x0000000521057220 */ /* 0x040fe20000400000 */
[C---:B------:R-:W-:Y:S01]  /*6a00*/  FMUL R6, R33.reuse, R6 ;  /* 0x0000000621067220 */ /* 0x040fe20000400000 */
[----:B------:R-:W-:Y:S01]  /*6a10*/  FMUL R7, R33, R7 ;  /* 0x0000000721077220 */ /* 0x000fe20000400000 */
[C---:B------:R-:W-:Y:S01]  /*6a20*/  FFMA R4, R35.reuse, R20, R4 ;  /* 0x0000001423047223 */ /* 0x040fe20000000004 */
[C---:B------:R-:W-:Y:S01]  /*6a30*/  FFMA R5, R35.reuse, R21, R5 ;  /* 0x0000001523057223 */ /* 0x040fe20000000005 */
[C---:B------:R-:W-:Y:S01]  /*6a40*/  FFMA R6, R35.reuse, R34, R6 ;  /* 0x0000002223067223 */ /* 0x040fe20000000006 */
[----:B------:R-:W-:Y:S01]  /*6a50*/  FFMA R7, R35, R36, R7 ;  /* 0x0000002423077223 */ /* 0x000fe20000000007 */
[C---:B------:R-:W-:Y:S01]  /*6a60*/  FMUL R8, R33.reuse, R8 ;  /* 0x0000000821087220 */ /* 0x040fe20000400000 */
[----:B------:R-:W-:Y:S01]  /*6a70*/  FMUL R9, R33, R9 ;  /* 0x0000000921097220 */ /* 0x000fe20000400000 */
[----:B------:R-:W-:Y:S01]  /*6a80*/  F2FP.F16.F32.PACK_AB R4, R5, R4 ;  /* 0x000000040504723e */ /* 0x000fe200000000ff */
[----:B------:R-:W-:Y:S01]  /*6a90*/  FMUL R10, R33, R10 ;  /* 0x0000000a210a7220 */ /* 0x000fe20000400000 */
[----:B------:R-:W-:Y:S01]  /*6aa0*/  F2FP.F16.F32.PACK_AB R5, R7, R6 ;  /* 0x000000060705723e */ /* 0x000fe200000000ff */
[C---:B------:R-:W-:Y:S01]  /*6ab0*/  FFMA R8, R35.reuse, R37, R8 ;  /* 0x0000002523087223 */ /* 0x040fe20000000008 */
[----:B------:R-:W-:Y:S01]  /*6ac0*/  FFMA R9, R35, R38, R9 ;  /* 0x0000002623097223 */ /* 0x000fe20000000009 */
[C---:B------:R-:W-:Y:S01]  /*6ad0*/  FMUL R11, R33.reuse, R11 ;  /* 0x0000000b210b7220 */ /* 0x040fe20000400000 */
[C---:B------:R-:W-:Y:S01]  /*6ae0*/  FMUL R0, R33.reuse, R12 ;  /* 0x0000000c21007220 */ /* 0x040fe20000400000 */
[----:B------:R-:W-:Y:S01]  /*6af0*/  FMUL R2, R33, R13 ;  /* 0x0000000d21027220 */ /* 0x000fe20000400000 */
[----:B------:R-:W-:Y:S01]  /*6b00*/  FFMA R10, R35, R39, R10 ;  /* 0x00000027230a7223 */ /* 0x000fe2000000000a */
[----:B------:R-:W-:Y:S01]  /*6b10*/  FMUL R3, R33, R14 ;  /* 0x0000000e21037220 */ /* 0x000fe20000400000 */
[----:B------:R-:W-:Y:S01]  /*6b20*/  F2FP.F16.F32.PACK_AB R6, R9, R8 ;  /* 0x000000080906723e */ /* 0x000fe200000000ff */
[----:B------:R-:W-:Y:S01]  /*6b30*/  FFMA R11, R35, R40, R11 ;  /* 0x00000028230b7223 */ /* 0x000fe2000000000b */
[C---:B------:R-:W-:Y:S01]  /*6b40*/  FMUL R15, R33.reuse, R15 ;  /* 0x0000000f210f7220 */ /* 0x040fe20000400000 */
[----:B------:R-:W-:Y:S01]  /*6b50*/  FMUL R12, R33, R16 ;  /* 0x00000010210c7220 */ /* 0x000fe20000400000 */
[----:B------:R-:W-:Y:S01]  /*6b60*/  FFMA R0, R35, R41, R0 ;  /* 0x0000002923007223 */ /* 0x000fe20000000000 */
[----:B------:R-:W-:Y:S01]  /*6b70*/  MOV R8, UR43 ;  /* 0x0000002b00087c02 */ /* 0x000fe20008000f00 */
[----:B------:R-:W-:Y:S01]  /*6b80*/  FMUL R13, R33, R17 ;  /* 0x00000011210d7220 */ /* 0x000fe20000400000 */
[----:B------:R-:W-:Y:S01]  /*6b90*/  FFMA R2, R35, R42, R2 ;  /* 0x0000002a23027223 */ /* 0x000fe20000000002 */
[----:B------:R-:W-:Y:S01]  /*6ba0*/  FMUL R14, R33, R18 ;  /* 0x00000012210e7220 */ /* 0x000fe20000400000 */
[C---:B------:R-:W-:Y:S01]  /*6bb0*/  FFMA R3, R35.reuse, R43, R3 ;  /* 0x0000002b23037223 */ /* 0x040fe20000000003 */
[----:B------:R-:W-:Y:S01]  /*6bc0*/  FFMA R15, R35, R44, R15 ;  /* 0x0000002c230f7223 */ /* 0x000fe2000000000f */
[----:B------:R-:W-:Y:S01]  /*6bd0*/  FMUL R19, R33, R19 ;  /* 0x0000001321137220 */ /* 0x000fe20000400000 */
[C---:B------:R-:W-:Y:S01]  /*6be0*/  FFMA R12, R35.reuse, R45, R12 ;  /* 0x0000002d230c7223 */ /* 0x040fe2000000000c */
        /* <DEDUP_REMOVED lines=23> */
[----:B------:R-:W-:Y:S02]  /*6d60*/  UIADD3 UR5, UPT, UPT, UR41, 0x20, URZ ;  /* 0x0000002029057890 */ /* 0x000fe4000fffe0ff */
[----:B------:R-:W-:Y:S02]  /*6d70*/  UIADD3 UR4, UPT, UPT, UR10, 0x200, URZ ;  /* 0x000002000a047890 */ /* 0x000fe4000fffe0ff */
[----:B------:R-:W-:Y:S01]  /*6d80*/  UIADD3.X UR9, UPT, UPT, URZ, UR55, URZ, UP0, !UPT ;  /* 0x00000037ff097290 */ /* 0x000fe200087fe4ff */
[----:B------:R-:W-:Y:S01]  /*6d90*/  UMOV UR6, UR42 ;  /* 0x0000002a00067c82 */ /* 0x000fe20008000000 */
[----:B------:R-:W-:Y:S07]  /*6da0*/  UMOV UR7, UR36 ;  /* 0x0000002400077c82 */ /* 0x000fee0008000000 */
[----:B------:R2:W-:Y:S02]  /*6db0*/  UTMASTG.3D [UR4], [UR8] ;  /* 0x00000004080073b5 */ /* 0x0005e40008010000 */
[----:B--2---:R0:W-:Y:S02]  /*6dc0*/  UTMACMDFLUSH ;  /* 0x00000000000079b7 */ /* 0x0041e40000000000 */
.L_x_108:
[----:B------:R-:W-:Y:S05]  /*6dd0*/  BSYNC.RECONVERGENT B0 ;  /* 0x0000000000007941 */ /* 0x000fea0003800200 */
.L_x_107:
[----:B------:R-:W-:Y:S01]  /*6de0*/  UIADD3 UR43, UPT, UPT, UR43, 0x1, URZ ;  /* 0x000000012b2b7890 */ /* 0x000fe2000fffe0ff */
[----:B------:R-:W-:Y:S03]  /*6df0*/  BSSY.RECONVERGENT B0, `(.L_x_109) ;  /* 0x0000008000007945 */ /* 0x000fe60003800200 */
[----:B------:R-:W-:Y:S04]  /*6e00*/  UISETP.NE.AND UP0, UPT, UR43, 0x3, UPT ;  /* 0x000000032b00788c */ /* 0x000fe8000bf05270 */
[----:B------:R-:W-:Y:S02]  /*6e10*/  UISETP.EQ.XOR UP1, UPT, UR40, 0x3, !UP0 ;  /* 0x000000032800788c */ /* 0x000fe4000c722a70 */
[----:B------:R-:W-:Y:S02]  /*6e20*/  USEL UR56, UR43, URZ, UP0 ;  /* 0x000000ff2b387287 */ /* 0x000fe40008000000 */
[----:B------:R-:W-:Y:S04]  /*6e30*/  USEL UR4, URZ, 0x1, !UP1 ;  /* 0x00000001ff047887 */ /* 0x000fe8000c800000 */
[----:B------:R-:W-:Y:S01]  /*6e40*/  ULOP3.LUT UR51, UR51, UR4, URZ, 0x3c, !UPT ;  /* 0x0000000433337292 */ /* 0x000fe2000f8e3cff */
[----:B------:R-:W-:Y:S11]  /*6e50*/  @P0 BRA `(.L_x_110) ;  /* 0x0000000000040947 */ /* 0x000ff60003800000 */
[----:B------:R-:W-:Y:S04]  /*6e60*/  DEPBAR.LE SB0, 0x1 ;  /* 0x000080400000791a */ /* 0x000fe80000000000 */
.L_x_110:
[----:B------:R-:W-:Y:S05]  /*6e70*/  BSYNC.RECONVERGENT B0 ;  /* 0x0000000000007941 */ /* 0x000fea0003800200 */
.L_x_109:
[----:B------:R-:W-:Y:S01]  /*6e80*/  BAR.SYNC.DEFER_BLOCKING 0x1, 0x80 ;  /* 0x0042000000007b1d */ /* 0x000fe20000010000 */
[----:B------:R-:W-:Y:S01]  /*6e90*/  UISETP.NE.AND UP0, UPT, UR50, -0x2, UPT ;  /* 0xfffffffe3200788c */ /* 0x000fe2000bf05270 */
[----:B------:R-:W-:Y:S08]  /*6ea0*/  IADD3 R31, PT, PT, R31, 0x1, RZ ;  /* 0x000000011f1f7810 */ /* 0x000ff00007ffe0ff */
[----:B------:R-:W-:Y:S05]  /*6eb0*/  BRA.U !UP0, `(.L_x_111) ;  /* 0x0000000108287547 */ /* 0x000fea000b800000 */
[----:B------:R-:W-:Y:S01]  /*6ec0*/  ISETP.NE.AND P0, PT, R74, RZ, PT ;  /* 0x000000ff4a00720c */ /* 0x000fe20003f05270 */
[----:B------:R-:W-:Y:S01]  /*6ed0*/  IMAD.U32 R2, RZ, RZ, UR49 ;  /* 0x00000031ff027e24 */ /* 0x000fe2000f8e00ff */
[----:B------:R-:W-:Y:S01]  /*6ee0*/  UIADD3 UR49, UPT, UPT, UR49, 0x1, URZ ;  /* 0x0000000131317890 */ /* 0x000fe2000fffe0ff */
[----:B------:R-:W-:Y:S03]  /*6ef0*/  IMAD.U32 R0, RZ, RZ, UR37 ;  /* 0x00000025ff007e24 */ /* 0x000fe6000f8e00ff */
[----:B------:R-:W-:Y:S04]  /*6f00*/  UISETP.NE.AND UP0, UPT, UR49, 0x3, UPT ;  /* 0x000000033100788c */ /* 0x000fe8000bf05270 */
[----:B------:R-:W-:Y:S03]  /*6f10*/  USEL UR49, UR49, URZ, UP0 ;  /* 0x000000ff31317287 */ /* 0x000fe60008000000 */
[----:B------:R-:W-:Y:S05]  /*6f20*/  @P0 LEA R2, R2, UR48, 0x3 ;  /* 0x0000003002020c11 */ /* 0x000fea000f8e18ff */
[----:B------:R-:W-:Y:S05]  /*6f30*/  @P0 VIADD R2, R2, 0x78 ;  /* 0x0000007802020836 */ /* 0x000fea0000000000 */
[----:B------:R-:W-:Y:S04]  /*6f40*/  @P0 PRMT R0, R0, 0x654, R2 ;  /* 0x0000065400000816 */ /* 0x000fe80000000002 */
[----:B------:R2:W-:Y:S03]  /*6f50*/  @P0 SYNCS.ARRIVE.TRANS64.RED.A1T0 RZ, [R0+URZ], RZ ;  /* 0x000000ff00ff09a7 */ /* 0x0005e600081004ff */
.L_x_111:
[----:B------:R-:W-:Y:S01]  /*6f60*/  ISETP.NE.AND P2, PT, R71, RZ, PT ;  /* 0x000000ff4700720c */ /* 0x000fe20003f45270 */
[----:B------:R-:W-:Y:S01]  /*6f70*/  UIADD3 UR50, UPT, UPT, UR50, 0x2, URZ ;  /* 0x0000000232327890 */ /* 0x000fe2000fffe0ff */
[----:B------:R-:W-:Y:S01]  /*6f80*/  ISETP.NE.AND P0, PT, R73, 0x2, PT ;  /* 0x000000024900780c */ /* 0x000fe20003f05270 */
[----:B------:R-:W-:Y:S01]  /*6f90*/  IMAD.IADD R20, R29, 0x1, R58 ;  /* 0x000000011d147824 */ /* 0x000fe200078e023a */
[----:B------:R-:W-:Y:S01]  /*6fa0*/  ISETP.NE.AND P1, PT, R31, 0x4, PT ;  /* 0x000000041f00780c */ /* 0x000fe20003f25270 */
[----:B------:R-:W-:Y:S01]  /*6fb0*/  IMAD.IADD R21, R30, 0x1, R59 ;  /* 0x000000011e157824 */ /* 0x000fe200078e023b */
[----:B------:R-:W-:Y:S02]  /*6fc0*/  SEL R2, RZ, 0x1, P0 ;  /* 0x00000001ff027807 */ /* 0x000fe40000000000 */
[----:B--2---:R-:W-:Y:S02]  /*6fd0*/  SEL R0, RZ, 0x1, P1 ;  /* 0x00000001ff007807 */ /* 0x004fe40000800000 */
[----:B------:R-:W-:Y:S02]  /*6fe0*/  LOP3.LUT R67, R67, R2, RZ, 0x3c, !PT ;  /* 0x0000000243437212 */ /* 0x000fe400078e3cff */
[----:B------:R-:W-:Y:S02]  /*6ff0*/  LOP3.LUT R68, R68, R0, RZ, 0x3c, !PT ;  /* 0x0000000044447212 */ /* 0x000fe400078e3cff */
[----:B------:R-:W-:Y:S02]  /*7000*/  @P2 R2UR UR36, R66 ;  /* 0x00000000422422ca */ /* 0x000fe400000e0000 */
[----:B------:R-:W-:Y:S02]  /*7010*/  SEL R73, R73, RZ, P0 ;  /* 0x000000ff49497207 */ /* 0x000fe40000000000 */
[----:B------:R-:W-:Y:S01]  /*7020*/  SEL R31, R31, RZ, P1 ;  /* 0x000000ff1f1f7207 */ /* 0x000fe20000800000 */
[----:B------:R-:W-:Y:S10]  /*7030*/  @P2 BRA `(.L_x_112) ;  /* 0xffffffdc00e02947 */ /* 0x000ff4000383ffff */
[----:B------:R-:W-:-:S09]  /*7040*/  UISETP.NE.AND UP0, UPT, UR53, URZ, UPT ;  /* 0x000000ff3500728c */ /* 0x000fd2000bf05270 */
[----:B------:R-:W-:Y:S05]  /*7050*/  BRA.U !UP0, `(.L_x_113) ;  /* 0x0000000108487547 */ /* 0x000fea000b800000 */
[----:B------:R-:W2:Y:S02]  /*7060*/  LDCU.64 UR4, c[0x0][0x890] ;  /* 0x00011200ff0477ac */ /* 0x000ea40008000a00 */
[----:B--2---:R-:W-:-:S04]  /*7070*/  UISETP.NE.U32.AND UP0, UPT, UR4, URZ, UPT ;  /* 0x000000ff0400728c */ /* 0x004fc8000bf05070 */
[----:B------:R-:W-:-:S09]  /*7080*/  UISETP.NE.AND.EX UP0, UPT, UR5, URZ, UPT, UP0 ;  /* 0x000000ff0500728c */ /* 0x000fd2000bf05300 */
[----:B------:R-:W-:Y:S05]  /*7090*/  BRA.U UP0, `(.L_x_114) ;  /* 0x00000001000c7547 */ /* 0x000fea000b800000 */
[----:B------:R-:W-:-:S13]  /*70a0*/  FSETP.NEU.AND P0, PT, R35, RZ, PT ;  /* 0x000000ff2300720b */ /* 0x000fda0003f0d000 */
[----:B------:R-:W-:Y:S05]  /*70b0*/  @!P0 EXIT ;  /* 0x000000000000894d */ /* 0x000fea0003800000 */
[----:B------:R-:W-:Y:S05]  /*70c0*/  BRA `(.L_x_113) ;  /* 0x00000000002c7947 */ /* 0x000fea0003800000 */
.L_x_114:
[----:B------:R-:W-:Y:S01]  /*70d0*/  ISETP.NE.AND P0, PT, R72, RZ, PT ;  /* 0x000000ff4800720c */ /* 0x000fe20003f05270 */
[----:B------:R-:W-:-:S12]  /*70e0*/  BSSY.RECONVERGENT B0, `(.L_x_113) ;  /* 0x0000009000007945 */ /* 0x000fd80003800200 */
[----:B------:R-:W-:Y:S05]  /*70f0*/  @P0 BRA `(.L_x_115) ;  /* 0x0000000000140947 */ /* 0x000fea0003800000 */
[----:B------:R-:W2:Y:S02]  /*7100*/  LDCU.64 UR4, c[0x0][0x888] ;  /* 0x00011100ff0477ac */ /* 0x000ea40008000a00 */
[----:B--2---:R-:W-:-:S04]  /*7110*/  ISETP.NE.U32.AND P0, PT, RZ, UR4, PT ;  /* 0x00000004ff007c0c */ /* 0x004fc8000bf05070 */
[----:B------:R-:W-:-:S13]  /*7120*/  ISETP.NE.AND.EX P0, PT, RZ, UR5, PT, P0 ;  /* 0x00000005ff007c0c */ /* 0x000fda000bf05300 */
[----:B------:R-:W-:Y:S05]  /*7130*/  @!P0 EXIT ;  /* 0x000000000000894d */ /* 0x000fea0003800000 */
[----:B------:R-:W-:Y:S05]  /*7140*/  BRA `(.L_x_116) ;  /* 0x0000000000087947 */ /* 0x000fea0003800000 */
.L_x_115:
[----:B------:R-:W-:-:S13]  /*7150*/  FSETP.NEU.AND P0, PT, R35, RZ, PT ;  /* 0x000000ff2300720b */ /* 0x000fda0003f0d000 */
[----:B------:R-:W-:Y:S05]  /*7160*/  @!P0 EXIT ;  /* 0x000000000000894d */ /* 0x000fea0003800000 */
.L_x_116:
[----:B------:R-:W-:Y:S05]  /*7170*/  BSYNC.RECONVERGENT B0 ;  /* 0x0000000000007941 */ /* 0x000fea0003800200 */
.L_x_113:
[----:B------:R-:W-:Y:S01]  /*7180*/  ULEA UR4, UR49, UR48, 0x3 ;  /* 0x0000003031047291 */ /* 0x000fe2000f8e18ff */
[----:B------:R-:W-:-:S04]  /*7190*/  DEPBAR.LE SB0, 0x0 ;  /* 0x000080000000791a */ /* 0x000fc80000000000 */
[----:B------:R-:W-:-:S04]  /*71a0*/  UIADD3 UR4, UPT, UPT, UR4, 0x78, URZ ;  /* 0x0000007804047890 */ /* 0x000fc8000fffe0ff */
[----:B------:R-:W-:-:S09]  /*71b0*/  UPRMT UR4, UR37, 0x654, UR4 ;  /* 0x0000065425047896 */ /* 0x000fd20008000004 */
[----:B------:R-:W-:Y:S01]  /*71c0*/  SYNCS.ARRIVE.TRANS64.RED.A1T0 RZ, [UR4], RZ ;  /* 0x000000ffffff79a7 */ /* 0x000fe20008100404 */
[----:B------:R-:W-:Y:S05]  /*71d0*/  EXIT ;  /* 0x000000000000794d */ /* 0x000fea0003800000 */
.L_x_19:
[----:B--2---:R2:W1:Y:S02]  /*71e0*/  SYNCS.PHASECHK.TRANS64.TRYWAIT P0, [R2+URZ+0x110], R3 ;  /* 0x00011003020075a7 */ /* 0x00446400080011ff */
[----:B-1----:R-:W-:Y:S05]  /*71f0*/  @!P0 NANOSLEEP.SYNCS 0x989680 ;  /* 0x009896800000895d */ /* 0x002fea0003900000 */
[----:B------:R-:W1:Y:S02]  /*7200*/  @!P0 SYNCS.PHASECHK.TRANS64 P0, [R2+URZ+0x110], R3 ;  /* 0x00011003020085a7 */ /* 0x000e6400080010ff */
[----:B-1----:R-:W-:Y:S05]  /*7210*/  @!P0 BRA `(.L_x_19) ;  /* 0xfffffffc00f08947 */ /* 0x002fea000383ffff */
[----:B------:R-:W-:Y:S05]  /*7220*/  BRA `(.L_x_117) ;  /* 0xffffffa000f47947 */ /* 0x000fea000383ffff */
.L_x_22:
[----:B-1----:R-:W-:-:S07]  /*7230*/  MOV R2, UR33 ;  /* 0x0000002100027c02 */ /* 0x002fce0008000f00 */
.L_x_118:
[----:B-1----:R1:W2:Y:S02]  /*7240*/  SYNCS.PHASECHK.TRANS64.TRYWAIT P0, [R2+URZ+0x30], R4 ;  /* 0x00003004020075a7 */ /* 0x0022a400080011ff */
[----:B--2---:R-:W-:Y:S05]  /*7250*/  @!P0 NANOSLEEP.SYNCS 0x989680 ;  /* 0x009896800000895d */ /* 0x004fea0003900000 */
[----:B------:R-:W2:Y:S02]  /*7260*/  @!P0 SYNCS.PHASECHK.TRANS64 P0, [R2+URZ+0x30], R4 ;  /* 0x00003004020085a7 */ /* 0x000ea400080010ff */
[----:B--2---:R-:W-:Y:S05]  /*7270*/  @!P0 BRA `(.L_x_118) ;  /* 0xfffffffc00f08947 */ /* 0x004fea000383ffff */
[----:B------:R-:W-:Y:S05]  /*7280*/  BRA `(.L_x_21) ;  /* 0xffffffa400447947 */ /* 0x000fea000383ffff */
.L_x_28:
[----:B-1----:R-:W-:-:S07]  /*7290*/  MOV R2, UR33 ;  /* 0x0000002100027c02 */ /* 0x002fce0008000f00 */
.L_x_119:
[----:B-1----:R1:W2:Y:S02]  /*72a0*/  SYNCS.PHASECHK.TRANS64.TRYWAIT P0, [R2+URZ+0x30], R4 ;  /* 0x00003004020075a7 */ /* 0x0022a400080011ff */
[----:B--2---:R-:W-:Y:S05]  /*72b0*/  @!P0 NANOSLEEP.SYNCS 0x989680 ;  /* 0x009896800000895d */ /* 0x004fea0003900000 */
[----:B------:R-:W2:Y:S02]  /*72c0*/  @!P0 SYNCS.PHASECHK.TRANS64 P0, [R2+URZ+0x30], R4 ;  /* 0x00003004020085a7 */ /* 0x000ea400080010ff */
[----:B--2---:R-:W-:Y:S05]  /*72d0*/  @!P0 BRA `(.L_x_119) ;  /* 0xfffffffc00f08947 */ /* 0x004fea000383ffff */
[----:B------:R-:W-:Y:S05]  /*72e0*/  BRA `(.L_x_27) ;  /* 0xffffffa800187947 */ /* 0x000fea000383ffff */
.L_x_32:
[----:B-1----:R1:W2:Y:S02]  /*72f0*/  SYNCS.PHASECHK.TRANS64.TRYWAIT P0, [R2+URZ+0xa0], R3 ;  /* 0x0000a003020075a7 */ /* 0x0022a400080011ff */
[----:B--2---:R-:W-:Y:S05]  /*7300*/  @!P0 NANOSLEEP.SYNCS 0x989680 ;  /* 0x009896800000895d */ /* 0x004fea0003900000 */
[----:B------:R-:W2:Y:S02]  /*7310*/  @!P0 SYNCS.PHASECHK.TRANS64 P0, [R2+URZ+0xa0], R3 ;  /* 0x0000a003020085a7 */ /* 0x000ea400080010ff */
[----:B--2---:R-:W-:Y:S05]  /*7320*/  @!P0 BRA `(.L_x_32) ;  /* 0xfffffffc00f08947 */ /* 0x004fea000383ffff */
[----:B------:R-:W-:Y:S05]  /*7330*/  BRA `(.L_x_120) ;  /* 0xffffffa800cc7947 */ /* 0x000fea000383ffff */
.L_x_36:
[----:B----4-:R-:W-:-:S07]  /*7340*/  MOV R0, UR5 ;  /* 0x0000000500007c02 */ /* 0x010fce0008000f00 */
.L_x_121:
[----:B-1----:R1:W2:Y:S02]  /*7350*/  SYNCS.PHASECHK.TRANS64.TRYWAIT P0, [R0+URZ], R2 ;  /* 0x00000002000075a7 */ /* 0x0022a400080011ff */
[----:B--2---:R-:W-:Y:S05]  /*7360*/  @!P0 NANOSLEEP.SYNCS 0x989680 ;  /* 0x009896800000895d */ /* 0x004fea0003900000 */
[----:B------:R-:W2:Y:S02]  /*7370*/  @!P0 SYNCS.PHASECHK.TRANS64 P0, [R0+URZ], R2 ;  /* 0x00000002000085a7 */ /* 0x000ea400080010ff */
[----:B--2---:R-:W-:Y:S05]  /*7380*/  @!P0 BRA `(.L_x_121) ;  /* 0xfffffffc00f08947 */ /* 0x004fea000383ffff */
[----:B------:R-:W-:Y:S05]  /*7390*/  BRA `(.L_x_122) ;  /* 0xffffffb0003c7947 */ /* 0x000fea000383ffff */
.L_x_37:
[----:B----4-:R-:W-:-:S07]  /*73a0*/  MOV R0, UR5 ;  /* 0x0000000500007c02 */ /* 0x010fce0008000f00 */
.L_x_123:
[----:B-1----:R1:W2:Y:S02]  /*73b0*/  SYNCS.PHASECHK.TRANS64.TRYWAIT P0, [R0+URZ], R3 ;  /* 0x00000003000075a7 */ /* 0x0022a400080011ff */
[----:B--2---:R-:W-:Y:S05]  /*73c0*/  @!P0 NANOSLEEP.SYNCS 0x989680 ;  /* 0x009896800000895d */ /* 0x004fea0003900000 */
[----:B------:R-:W2:Y:S02]  /*73d0*/  @!P0 SYNCS.PHASECHK.TRANS64 P0, [R0+URZ], R3 ;  /* 0x00000003000085a7 */ /* 0x000ea400080010ff */
[----:B--2---:R-:W-:Y:S05]  /*73e0*/  @!P0 BRA `(.L_x_123) ;  /* 0xfffffffc00f08947 */ /* 0x004fea000383ffff */
[----:B------:R-:W-:Y:S05]  /*73f0*/  BRA `(.L_x_124) ;  /* 0xffffffb000487947 */ /* 0x000fea000383ffff */
.L_x_38:
[----:B----4-:R-:W-:-:S07]  /*7400*/  MOV R0, UR5 ;  /* 0x0000000500007c02 */ /* 0x010fce0008000f00 */
.L_x_125:
[----:B-1----:R1:W2:Y:S02]  /*7410*/  SYNCS.PHASECHK.TRANS64.TRYWAIT P0, [R0+URZ], R3 ;  /* 0x00000003000075a7 */ /* 0x0022a400080011ff */
[----:B--2---:R-:W-:Y:S05]  /*7420*/  @!P0 NANOSLEEP.SYNCS 0x989680 ;  /* 0x009896800000895d */ /* 0x004fea0003900000 */
[----:B------:R-:W2:Y:S02]  /*7430*/  @!P0 SYNCS.PHASECHK.TRANS64 P0, [R0+URZ], R3 ;  /* 0x00000003000085a7 */ /* 0x000ea400080010ff */
[----:B--2---:R-:W-:Y:S05]  /*7440*/  @!P0 BRA `(.L_x_125) ;  /* 0xfffffffc00f08947 */ /* 0x004fea000383ffff */
[----:B------:R-:W-:Y:S05]  /*7450*/  BRA `(.L_x_126) ;  /* 0xffffffb000547947 */ /* 0x000fea000383ffff */
.L_x_39:
[----:B----4-:R-:W-:-:S07]  /*7460*/  MOV R0, UR5 ;  /* 0x0000000500007c02 */ /* 0x010fce0008000f00 */
.L_x_127:
[----:B-1----:R1:W2:Y:S02]  /*7470*/  SYNCS.PHASECHK.TRANS64.TRYWAIT P0, [R0+URZ], R3 ;  /* 0x00000003000075a7 */ /* 0x0022a400080011ff */
[----:B--2---:R-:W-:Y:S05]  /*7480*/  @!P0 NANOSLEEP.SYNCS 0x989680 ;  /* 0x009896800000895d */ /* 0x004fea0003900000 */
[----:B------:R-:W2:Y:S02]  /*7490*/  @!P0 SYNCS.PHASECHK.TRANS64 P0, [R0+URZ], R3 ;  /* 0x00000003000085a7 */ /* 0x000ea400080010ff */
[----:B--2---:R-:W-:Y:S05]  /*74a0*/  @!P0 BRA `(.L_x_127) ;  /* 0xfffffffc00f08947 */ /* 0x004fea000383ffff */
[----:B------:R-:W-:Y:S05]  /*74b0*/  BRA `(.L_x_128) ;  /* 0xffffffb000607947 */ /* 0x000fea000383ffff */
.L_x_40:
[----:B----4-:R-:W-:-:S07]  /*74c0*/  MOV R0, UR5 ;  /* 0x0000000500007c02 */ /* 0x010fce0008000f00 */
.L_x_129:
[----:B-1----:R1:W2:Y:S02]  /*74d0*/  SYNCS.PHASECHK.TRANS64.TRYWAIT P0, [R0+URZ], R3 ;  /* 0x00000003000075a7 */ /* 0x0022a400080011ff */
[----:B--2---:R-:W-:Y:S05]  /*74e0*/  @!P0 NANOSLEEP.SYNCS 0x989680 ;  /* 0x009896800000895d */ /* 0x004fea0003900000 */
[----:B------:R-:W2:Y:S02]  /*74f0*/  @!P0 SYNCS.PHASECHK.TRANS64 P0, [R0+URZ], R3 ;  /* 0x00000003000085a7 */ /* 0x000ea400080010ff */
[----:B--2---:R-:W-:Y:S05]  /*7500*/  @!P0 BRA `(.L_x_129) ;  /* 0xfffffffc00f08947 */ /* 0x004fea000383ffff */
[----:B------:R-:W-:Y:S05]  /*7510*/  BRA `(.L_x_130) ;  /* 0xffffffb0006c7947 */ /* 0x000fea000383ffff */
.L_x_43:
[----:B-1----:R1:W2:Y:S02]  /*7520*/  SYNCS.PHASECHK.TRANS64.TRYWAIT P0, [R0+URZ+0x100], R4 ;  /* 0x00010004000075a7 */ /* 0x0022a400080011ff */
[----:B--2---:R-:W-:Y:S05]  /*7530*/  @!P0 NANOSLEEP.SYNCS 0x989680 ;  /* 0x009896800000895d */ /* 0x004fea0003900000 */
[----:B------:R-:W2:Y:S02]  /*7540*/  @!P0 SYNCS.PHASECHK.TRANS64 P0, [R0+URZ+0x100], R4 ;  /* 0x00010004000085a7 */ /* 0x000ea400080010ff */
[----:B--2---:R-:W-:Y:S05]  /*7550*/  @!P0 BRA `(.L_x_43) ;  /* 0xfffffffc00f08947 */ /* 0x004fea000383ffff */
[----:B------:R-:W-:Y:S05]  /*7560*/  BRA `(.L_x_131) ;  /* 0xffffffb000c87947 */ /* 0x000fea000383ffff */
.L_x_44:
[----:B------:R-:W-:-:S07]  /*7570*/  MOV R0, UR5 ;  /* 0x0000000500007c02 */ /* 0x000fce0008000f00 */
.L_x_132:
[----:B-1----:R1:W2:Y:S02]  /*7580*/  SYNCS.PHASECHK.TRANS64.TRYWAIT P0, [R0+URZ+0xb0], R5 ;  /* 0x0000b005000075a7 */ /* 0x0022a400080011ff */
[----:B--2---:R-:W-:Y:S05]  /*7590*/  @!P0 NANOSLEEP.SYNCS 0x989680 ;  /* 0x009896800000895d */ /* 0x004fea0003900000 */
[----:B------:R-:W2:Y:S02]  /*75a0*/  @!P0 SYNCS.PHASECHK.TRANS64 P0, [R0+URZ+0xb0], R5 ;  /* 0x0000b005000085a7 */ /* 0x000ea400080010ff */
[----:B--2---:R-:W-:Y:S05]  /*75b0*/  @!P0 BRA `(.L_x_132) ;  /* 0xfffffffc00f08947 */ /* 0x004fea000383ffff */
[----:B------:R-:W-:Y:S05]  /*75c0*/  BRA `(.L_x_133) ;  /* 0xffffffb000d87947 */ /* 0x000fea000383ffff */
.L_x_45:
[----:B-1----:R1:W2:Y:S02]  /*75d0*/  SYNCS.PHASECHK.TRANS64.TRYWAIT P1, [R0+URZ+0xa0], R4 ;  /* 0x0000a004000075a7 */ /* 0x0022a400080211ff */
[----:B--2---:R-:W-:Y:S05]  /*75e0*/  @!P1 NANOSLEEP.SYNCS 0x989680 ;  /* 0x009896800000995d */ /* 0x004fea0003900000 */
[----:B------:R-:W2:Y:S02]  /*75f0*/  @!P1 SYNCS.PHASECHK.TRANS64 P1, [R0+URZ+0xa0], R4 ;  /* 0x0000a004000095a7 */ /* 0x000ea400080210ff */
[----:B--2---:R-:W-:Y:S05]  /*7600*/  @!P1 BRA `(.L_x_45) ;  /* 0xfffffffc00f09947 */ /* 0x004fea000383ffff */
[----:B------:R-:W-:Y:S05]  /*7610*/  BRA `(.L_x_134) ;  /* 0xffffffb400087947 */ /* 0x000fea000383ffff */
.L_x_48:
[----:B------:R-:W-:-:S07]  /*7620*/  MOV R0, UR5 ;  /* 0x0000000500007c02 */ /* 0x000fce0008000f00 */
.L_x_135:
[----:B-1----:R1:W2:Y:S02]  /*7630*/  SYNCS.PHASECHK.TRANS64.TRYWAIT P0, [R0+URZ+0xb0], R2 ;  /* 0x0000b002000075a7 */ /* 0x0022a400080011ff */
[----:B--2---:R-:W-:Y:S05]  /*7640*/  @!P0 NANOSLEEP.SYNCS 0x989680 ;  /* 0x009896800000895d */ /* 0x004fea0003900000 */
[----:B------:R-:W2:Y:S02]  /*7650*/  @!P0 SYNCS.PHASECHK.TRANS64 P0, [R0+URZ+0xb0], R2 ;  /* 0x0000b002000085a7 */ /* 0x000ea400080010ff */
[----:B--2---:R-:W-:Y:S05]  /*7660*/  @!P0 BRA `(.L_x_135) ;  /* 0xfffffffc00f08947 */ /* 0x004fea000383ffff */
[----:B------:R-:W-:Y:S05]  /*7670*/  BRA `(.L_x_47) ;  /* 0xffffffb4005c7947 */ /* 0x000fea000383ffff */
.L_x_55:
[----:B-1----:R1:W2:Y:S02]  /*7680*/  SYNCS.PHASECHK.TRANS64.TRYWAIT P1, [R0+URZ+0xa0], R2 ;  /* 0x0000a002000075a7 */ /* 0x0022a400080211ff */
[----:B--2---:R-:W-:Y:S05]  /*7690*/  @!P1 NANOSLEEP.SYNCS 0x989680 ;  /* 0x009896800000995d */ /* 0x004fea0003900000 */
[----:B------:R-:W2:Y:S02]  /*76a0*/  @!P1 SYNCS.PHASECHK.TRANS64 P1, [R0+URZ+0xa0], R2 ;  /* 0x0000a002000095a7 */ /* 0x000ea400080210ff */
[----:B--2---:R-:W-:Y:S05]  /*76b0*/  @!P1 BRA `(.L_x_55) ;  /* 0xfffffffc00f09947 */ /* 0x004fea000383ffff */
[----:B------:R-:W-:Y:S05]  /*76c0*/  BRA `(.L_x_136) ;  /* 0xffffffb800ec7947 */ /* 0x000fea000383ffff */
.L_x_56:
[----:B------:R-:W-:-:S07]  /*76d0*/  MOV R2, UR6 ;  /* 0x0000000600027c02 */ /* 0x000fce0008000f00 */
.L_x_137:
[----:B-1----:R1:W2:Y:S02]  /*76e0*/  SYNCS.PHASECHK.TRANS64.TRYWAIT P0, [R2+URZ+0xe0], R0 ;  /* 0x0000e000020075a7 */ /* 0x0022a400080011ff */
[----:B--2---:R-:W-:Y:S05]  /*76f0*/  @!P0 NANOSLEEP.SYNCS 0x989680 ;  /* 0x009896800000895d */ /* 0x004fea0003900000 */
[----:B------:R-:W2:Y:S02]  /*7700*/  @!P0 SYNCS.PHASECHK.TRANS64 P0, [R2+URZ+0xe0], R0 ;  /* 0x0000e000020085a7 */ /* 0x000ea400080010ff */
[----:B--2---:R-:W-:Y:S05]  /*7710*/  @!P0 BRA `(.L_x_137) ;  /* 0xfffffffc00f08947 */ /* 0x004fea000383ffff */
[----:B------:R-:W-:Y:S05]  /*7720*/  BRA `(.L_x_138) ;  /* 0xffffffbc003c7947 */ /* 0x000fea000383ffff */
.L_x_59:
[----:B------:R-:W-:Y:S07]  /*7730*/  MOV R0, UR11 ;  /* 0x0000000b00007c02 */ /* 0x000fee0008000f00 */
.L_x_139:
[----:B-1----:R1:W2:Y:S02]  /*7740*/  SYNCS.PHASECHK.TRANS64.TRYWAIT P0, [R0+URZ], R2 ;  /* 0x00000002000075a7 */ /* 0x0022a400080011ff */
[----:B--2---:R-:W-:Y:S05]  /*7750*/  @!P0 NANOSLEEP.SYNCS 0x989680 ;  /* 0x009896800000895d */ /* 0x004fea0003900000 */
[----:B------:R-:W2:Y:S02]  /*7760*/  @!P0 SYNCS.PHASECHK.TRANS64 P0, [R0+URZ], R2 ;  /* 0x00000002000085a7 */ /* 0x000ea400080010ff */
[----:B--2---:R-:W-:Y:S05]  /*7770*/  @!P0 BRA `(.L_x_139) ;  /* 0xfffffffc00f08947 */ /* 0x004fea000383ffff */
[----:B------:R-:W-:Y:S05]  /*7780*/  BRA `(.L_x_58) ;  /* 0xffffffbc00587947 */ /* 0x000fea000383ffff */
.L_x_62:
[----:B------:R-:W-:-:S07]  /*7790*/  MOV R0, UR6 ;  /* 0x0000000600007c02 */ /* 0x000fce0008000f00 */
.L_x_140:
[----:B--2---:R2:W4:Y:S02]  /*77a0*/  SYNCS.PHASECHK.TRANS64.TRYWAIT P0, [R0+URZ], R2 ;  /* 0x00000002000075a7 */ /* 0x00452400080011ff */
[----:B----4-:R-:W-:Y:S05]  /*77b0*/  @!P0 NANOSLEEP.SYNCS 0x989680 ;  /* 0x009896800000895d */ /* 0x010fea0003900000 */
[----:B------:R-:W4:Y:S02]  /*77c0*/  @!P0 SYNCS.PHASECHK.TRANS64 P0, [R0+URZ], R2 ;  /* 0x00000002000085a7 */ /* 0x000f2400080010ff */
[----:B----4-:R-:W-:Y:S05]  /*77d0*/  @!P0 BRA `(.L_x_140) ;  /* 0xfffffffc00f08947 */ /* 0x010fea000383ffff */
[----:B------:R-:W-:Y:S05]  /*77e0*/  BRA `(.L_x_141) ;  /* 0xffffffc000847947 */ /* 0x000fea000383ffff */
.L_x_63:
[----:B------:R-:W-:-:S07]  /*77f0*/  MOV R0, UR6 ;  /* 0x0000000600007c02 */ /* 0x000fce0008000f00 */
.L_x_142:
[----:B-1----:R1:W2:Y:S02]  /*7800*/  SYNCS.PHASECHK.TRANS64.TRYWAIT P0, [R0+URZ], R3 ;  /* 0x00000003000075a7 */ /* 0x0022a400080011ff */
[----:B--2---:R-:W-:Y:S05]  /*7810*/  @!P0 NANOSLEEP.SYNCS 0x989680 ;  /* 0x009896800000895d */ /* 0x004fea0003900000 */
[----:B------:R-:W2:Y:S02]  /*7820*/  @!P0 SYNCS.PHASECHK.TRANS64 P0, [R0+URZ], R3 ;  /* 0x00000003000085a7 */ /* 0x000ea400080010ff */
[----:B--2---:R-:W-:Y:S05]  /*7830*/  @!P0 BRA `(.L_x_142) ;  /* 0xfffffffc00f08947 */ /* 0x004fea000383ffff */
[----:B------:R-:W-:Y:S05]  /*7840*/  BRA `(.L_x_143) ;  /* 0xffffffc000907947 */ /* 0x000fea000383ffff */
.L_x_64:
[----:B------:R-:W-:-:S07]  /*7850*/  MOV R0, UR6 ;  /* 0x0000000600007c02 */ /* 0x000fce0008000f00 */
.L_x_144:
[----:B-1----:R1:W2:Y:S02]  /*7860*/  SYNCS.PHASECHK.TRANS64.TRYWAIT P0, [R0+URZ], R3 ;  /* 0x00000003000075a7 */ /* 0x0022a400080011ff */
[----:B--2---:R-:W-:Y:S05]  /*7870*/  @!P0 NANOSLEEP.SYNCS 0x989680 ;  /* 0x009896800000895d */ /* 0x004fea0003900000 */
[----:B------:R-:W2:Y:S02]  /*7880*/  @!P0 SYNCS.PHASECHK.TRANS64 P0, [R0+URZ], R3 ;  /* 0x00000003000085a7 */ /* 0x000ea400080010ff */
[----:B--2---:R-:W-:Y:S05]  /*7890*/  @!P0 BRA `(.L_x_144) ;  /* 0xfffffffc00f08947 */ /* 0x004fea000383ffff */
[----:B------:R-:W-:Y:S05]  /*78a0*/  BRA `(.L_x_145) ;  /* 0xffffffc0009c7947 */ /* 0x000fea000383ffff */
.L_x_65:
[----:B-1----:R-:W-:-:S07]  /*78b0*/  MOV R0, UR7 ;  /* 0x0000000700007c02 */ /* 0x002fce0008000f00 */
.L_x_146:
[----:B-1----:R1:W2:Y:S02]  /*78c0*/  SYNCS.PHASECHK.TRANS64.TRYWAIT P0, [R0+URZ], R2 ;  /* 0x00000002000075a7 */ /* 0x0022a400080011ff */
[----:B--2---:R-:W-:Y:S05]  /*78d0*/  @!P0 NANOSLEEP.SYNCS 0x989680 ;  /* 0x009896800000895d */ /* 0x004fea0003900000 */
[----:B------:R-:W2:Y:S02]  /*78e0*/  @!P0 SYNCS.PHASECHK.TRANS64 P0, [R0+URZ], R2 ;  /* 0x00000002000085a7 */ /* 0x000ea400080010ff */
[----:B--2---:R-:W-:Y:S05]  /*78f0*/  @!P0 BRA `(.L_x_146) ;  /* 0xfffffffc00f08947 */ /* 0x004fea000383ffff */
[----:B------:R-:W-:Y:S05]  /*7900*/  BRA `(.L_x_147) ;  /* 0xffffffc000a87947 */ /* 0x000fea000383ffff */
.L_x_70:
[----:B--2---:R2:W3:Y:S02]  /*7910*/  SYNCS.PHASECHK.TRANS64.TRYWAIT P0, [R0+URZ+0xa0], R2 ;  /* 0x0000a002000075a7 */ /* 0x0044e400080011ff */
[----:B---3--:R-:W-:Y:S05]  /*7920*/  @!P0 NANOSLEEP.SYNCS 0x989680 ;  /* 0x009896800000895d */ /* 0x008fea0003900000 */
[----:B------:R-:W3:Y:S02]  /*7930*/  @!P0 SYNCS.PHASECHK.TRANS64 P0, [R0+URZ+0xa0], R2 ;  /* 0x0000a002000085a7 */ /* 0x000ee400080010ff */
[----:B---3--:R-:W-:Y:S05]  /*7940*/  @!P0 BRA `(.L_x_70) ;  /* 0xfffffffc00f08947 */ /* 0x008fea000383ffff */
[----:B------:R-:W-:Y:S05]  /*7950*/  BRA `(.L_x_148) ;  /* 0xffffffc400a07947 */ /* 0x000fea000383ffff */
.L_x_73:
[----:B------:R-:W-:Y:S07]  /*7960*/  MOV R0, UR7 ;  /* 0x0000000700007c02 */ /* 0x000fee0008000f00 */
.L_x_149:
[----:B--2---:R2:W3:Y:S02]  /*7970*/  SYNCS.PHASECHK.TRANS64.TRYWAIT P0, [R0+URZ+0x98], R2 ;  /* 0x00009802000075a7 */ /* 0x0044e400080011ff */
[----:B---3--:R-:W-:Y:S05]  /*7980*/  @!P0 NANOSLEEP.SYNCS 0x989680 ;  /* 0x009896800000895d */ /* 0x008fea0003900000 */
[----:B------:R-:W3:Y:S02]  /*7990*/  @!P0 SYNCS.PHASECHK.TRANS64 P0, [R0+URZ+0x98], R2 ;  /* 0x00009802000085a7 */ /* 0x000ee400080010ff */
[----:B---3--:R-:W-:Y:S05]  /*79a0*/  @!P0 BRA `(.L_x_149) ;  /* 0xfffffffc00f08947 */ /* 0x008fea000383ffff */
[----:B------:R-:W-:Y:S05]  /*79b0*/  BRA `(.L_x_72) ;  /* 0xffffffc800807947 */ /* 0x000fea000383ffff */
.L_x_76:
[----:B------:R-:W-:Y:S07]  /*79c0*/  MOV R0, UR15 ;  /* 0x0000000f00007c02 */ /* 0x000fee0008000f00 */
.L_x_150:
[----:B-1----:R1:W2:Y:S02]  /*79d0*/  SYNCS.PHASECHK.TRANS64.TRYWAIT P0, [R0+URZ+0x78], R9 ;  /* 0x00007809000075a7 */ /* 0x0022a400080011ff */
[----:B--2---:R-:W-:Y:S05]  /*79e0*/  @!P0 NANOSLEEP.SYNCS 0x989680 ;  /* 0x009896800000895d */ /* 0x004fea0003900000 */
[----:B------:R-:W2:Y:S02]  /*79f0*/  @!P0 SYNCS.PHASECHK.TRANS64 P0, [R0+URZ+0x78], R9 ;  /* 0x00007809000085a7 */ /* 0x000ea400080010ff */
[----:B--2---:R-:W-:Y:S05]  /*7a00*/  @!P0 BRA `(.L_x_150) ;  /* 0xfffffffc00f08947 */ /* 0x004fea000383ffff */
[----:B------:R-:W-:Y:S05]  /*7a10*/  BRA `(.L_x_151) ;  /* 0xffffffc800f87947 */ /* 0x000fea000383ffff */
.L_x_77:
[----:B------:R-:W-:Y:S07]  /*7a20*/  MOV R0, UR13 ;  /* 0x0000000d00007c02 */ /* 0x000fee0008000f00 */
.L_x_152:
[----:B-1----:R1:W2:Y:S02]  /*7a30*/  SYNCS.PHASECHK.TRANS64.TRYWAIT P0, [R0+URZ+0x78], R20 ;  /* 0x00007814000075a7 */ /* 0x0022a400080011ff */
[----:B--2---:R-:W-:Y:S05]  /*7a40*/  @!P0 NANOSLEEP.SYNCS 0x989680 ;  /* 0x009896800000895d */ /* 0x004fea0003900000 */
[----:B------:R-:W2:Y:S02]  /*7a50*/  @!P0 SYNCS.PHASECHK.TRANS64 P0, [R0+URZ+0x78], R20 ;  /* 0x00007814000085a7 */ /* 0x000ea400080010ff */
[----:B--2---:R-:W-:Y:S05]  /*7a60*/  @!P0 BRA `(.L_x_152) ;  /* 0xfffffffc00f08947 */ /* 0x004fea000383ffff */
[----:B------:R-:W-:Y:S05]  /*7a70*/  BRA `(.L_x_153) ;  /* 0xffffffcc00987947 */ /* 0x000fea000383ffff */
.L_x_79:
[----:B------:R-:W-:-:S07]  /*7a80*/  MOV R0, UR4 ;  /* 0x0000000400007c02 */ /* 0x000fce0008000f00 */
.L_x_154:
[----:B-1----:R1:W3:Y:S02]  /*7a90*/  SYNCS.PHASECHK.TRANS64.TRYWAIT P0, [R0+URZ], R2 ;  /* 0x00000002000075a7 */ /* 0x0022e400080011ff */
[----:B---3--:R-:W-:Y:S05]  /*7aa0*/  @!P0 NANOSLEEP.SYNCS 0x989680 ;  /* 0x009896800000895d */ /* 0x008fea0003900000 */
[----:B------:R-:W3:Y:S02]  /*7ab0*/  @!P0 SYNCS.PHASECHK.TRANS64 P0, [R0+URZ], R2 ;  /* 0x00000002000085a7 */ /* 0x000ee400080010ff */
[----:B---3--:R-:W-:Y:S05]  /*7ac0*/  @!P0 BRA `(.L_x_154) ;  /* 0xfffffffc00f08947 */ /* 0x008fea000383ffff */
[----:B------:R-:W-:Y:S05]  /*7ad0*/  BRA `(.L_x_155) ;  /* 0xffffffd000247947 */ /* 0x000fea000383ffff */
.L_x_80:
[----:B------:R-:W-:-:S07]  /*7ae0*/  MOV R0, UR4 ;  /* 0x0000000400007c02 */ /* 0x000fce0008000f00 */
.L_x_156:
[----:B-1----:R1:W3:Y:S02]  /*7af0*/  SYNCS.PHASECHK.TRANS64.TRYWAIT P0, [R0+URZ], R2 ;  /* 0x00000002000075a7 */ /* 0x0022e400080011ff */
[----:B---3--:R-:W-:Y:S05]  /*7b00*/  @!P0 NANOSLEEP.SYNCS 0x989680 ;  /* 0x009896800000895d */ /* 0x008fea0003900000 */
[----:B------:R-:W3:Y:S02]  /*7b10*/  @!P0 SYNCS.PHASECHK.TRANS64 P0, [R0+URZ], R2 ;  /* 0x00000002000085a7 */ /* 0x000ee400080010ff */
[----:B---3--:R-:W-:Y:S05]  /*7b20*/  @!P0 BRA `(.L_x_156) ;  /* 0xfffffffc00f08947 */ /* 0x008fea000383ffff */
[----:B------:R-:W-:Y:S05]  /*7b30*/  BRA `(.L_x_157) ;  /* 0xffffffd000307947 */ /* 0x000fea000383ffff */
.L_x_82:
[----:B--2---:R2:W4:Y:S02]  /*7b40*/  SYNCS.PHASECHK.TRANS64.TRYWAIT P0, [R0+URZ+0xa0], R2 ;  /* 0x0000a002000075a7 */ /* 0x00452400080011ff */
[----:B----4-:R-:W-:Y:S05]  /*7b50*/  @!P0 NANOSLEEP.SYNCS 0x989680 ;  /* 0x009896800000895d */ /* 0x010fea0003900000 */
[----:B------:R-:W4:Y:S02]  /*7b60*/  @!P0 SYNCS.PHASECHK.TRANS64 P0, [R0+URZ+0xa0], R2 ;  /* 0x0000a002000085a7 */ /* 0x000f2400080010ff */
[----:B----4-:R-:W-:Y:S05]  /*7b70*/  @!P0 BRA `(.L_x_82) ;  /* 0xfffffffc00f08947 */ /* 0x010fea000383ffff */
[----:B------:R-:W-:Y:S05]  /*7b80*/  BRA `(.L_x_158) ;  /* 0xffffffd400207947 */ /* 0x000fea000383ffff */
.L_x_92:
[----:B-1----:R1:W3:Y:S02]  /*7b90*/  SYNCS.PHASECHK.TRANS64.TRYWAIT P1, [R2+URZ+0x60], R4 ;  /* 0x00006004020075a7 */ /* 0x0022e400080211ff */
[----:B---3--:R-:W-:Y:S05]  /*7ba0*/  @!P1 NANOSLEEP.SYNCS 0x989680 ;  /* 0x009896800000995d */ /* 0x008fea0003900000 */
[----:B------:R-:W3:Y:S02]  /*7bb0*/  @!P1 SYNCS.PHASECHK.TRANS64 P1, [R2+URZ+0x60], R4 ;  /* 0x00006004020095a7 */ /* 0x000ee400080210ff */
[----:B---3--:R-:W-:Y:S05]  /*7bc0*/  @!P1 BRA `(.L_x_92) ;  /* 0xfffffffc00f09947 */ /* 0x008fea000383ffff */
[----:B------:R-:W-:Y:S05]  /*7bd0*/  BRA `(.L_x_91) ;  /* 0xffffffe000207947 */ /* 0x000fea000383ffff */
.L_x_94:
[----:B-1----:R1:W2:Y:S02]  /*7be0*/  SYNCS.PHASECHK.TRANS64.TRYWAIT P0, [R44+URZ+0xc0], R3 ;  /* 0x0000c0032c0075a7 */ /* 0x0022a400080011ff */
[----:B--2---:R-:W-:Y:S05]  /*7bf0*/  @!P0 NANOSLEEP.SYNCS 0x989680 ;  /* 0x009896800000895d */ /* 0x004fea0003900000 */
[----:B------:R-:W2:Y:S02]  /*7c00*/  @!P0 SYNCS.PHASECHK.TRANS64 P0, [R44+URZ+0xc0], R3 ;  /* 0x0000c0032c0085a7 */ /* 0x000ea400080010ff */
[----:B--2---:R-:W-:Y:S05]  /*7c10*/  @!P0 BRA `(.L_x_94) ;  /* 0xfffffffc00f08947 */ /* 0x004fea000383ffff */
[----:B------:R-:W-:Y:S05]  /*7c20*/  BRA `(.L_x_93) ;  /* 0xffffffe000707947 */ /* 0x000fea000383ffff */
.L_x_105:
[----:B-1----:R1:W2:Y:S02]  /*7c30*/  SYNCS.PHASECHK.TRANS64.TRYWAIT P0, [R2+URZ+0x60], R45 ;  /* 0x0000602d020075a7 */ /* 0x0022a400080011ff */
[----:B--2---:R-:W-:Y:S05]  /*7c40*/  @!P0 NANOSLEEP.SYNCS 0x989680 ;  /* 0x009896800000895d */ /* 0x004fea0003900000 */
[----:B------:R-:W2:Y:S02]  /*7c50*/  @!P0 SYNCS.PHASECHK.TRANS64 P0, [R2+URZ+0x60], R45 ;  /* 0x0000602d020085a7 */ /* 0x000ea400080010ff */
[----:B--2---:R-:W-:Y:S05]  /*7c60*/  @!P0 BRA `(.L_x_105) ;  /* 0xfffffffc00f08947 */ /* 0x004fea000383ffff */
[----:B------:R-:W-:Y:S05]  /*7c70*/  BRA `(.L_x_104) ;  /* 0xffffffe800807947 */ /* 0x000fea000383ffff */
        .weak           $__internal_0_$__cuda_sm10x_tcgen05_guardrail_trap_col_being_dealloced_not_returned_by_alloc
        .type           $__internal_0_$__cuda_sm10x_tcgen05_guardrail_trap_col_being_dealloced_not_returned_by_alloc,@function
        .size           $__internal_0_$__cuda_sm10x_tcgen05_guardrail_trap_col_being_dealloced_not_returned_by_alloc,($__internal_1_$__cuda_sm10x_tcgen05_guardrail_trap_phase_invalid_during_alloc - $__internal_0_$__cuda_sm10x_tcgen05_guardrail_trap_col_being_dealloced_not_returned_by_alloc)
$__internal_0_$__cuda_sm10x_tcgen05_guardrail_trap_col_being_dealloced_not_returned_by_alloc:
[----:B------:R-:W-:Y:S05]  /*7c80*/  BPT.TRAP 0x1 ;  /* 0x000000040000795c */ /* 0x000fea0000300000 */
[----:B------:R-:W-:-:S04]  /*7c90*/  HFMA2 R3, -RZ, RZ, 0, 0 ;  /* 0x00000000ff037431 */ /* 0x000fc800000001ff */
[----:B------:R-:W-:Y:S05]  /*7ca0*/  RET.REL.NODEC R2 `(_ZN7cutlass13device_kernelINS_4gemm6kernel13GemmUniversalIN4cute5tupleIJiiiiEEENS1_10collective13CollectiveMmaINS1_35MainloopSm100TmaUmmaWarpSpecializedILi6ELi2ELi4ENS5_IJNS4_1CILi1EEESB_SB_EEEEENS5_IJNSA_ILi64EEESE_NSA_ILi128EEEEEENS_6half_tENS5_IJlSB_lEEESH_SI_NS4_8TiledMMAINS4_8MMA_AtomIJNS4_20SM100_MMA_F16BF16_SSISH_SH_fLi64ELi64ELNS4_4UMMA5MajorE0ELSN_0ELNSM_7ScaleInE0ELSO_0EEEEEENS4_6LayoutISC_NS5_IJNSA_ILi0EEESS_SS_EEEEENS5_IJNS4_10UnderscoreESV_SV_EEEEENS4_13SM90_TMA_LOADENS4_14ComposedLayoutINS4_7SwizzleILi3ELi4ELi3EEENS4_18smem_ptr_flag_bitsILi16EEENSR_INS5_IJNSA_ILi8EEESE_EEENS5_IJSE_SB_EEEEEEEvNS4_8identityESY_S18_vS19_EENS_8epilogue10collective18CollectiveEpilogueINS1B_23Sm100TmaWarpSpecializedILi3ELi2ELi16ELb1ELb0EEEJSG_NS5_IJNSR_ISE_SB_EENSR_INSA_ILi32EEESB_EEEEESH_SI_SH_SI_NS1B_6fusion15FusionCallbacksIS1F_NS1K_17LinearCombinationISH_fSH_fLNS_15FloatRoundStyleE2EEESG_S1J_JEEENS4_5SM1004TMEM4LOAD26SM100_TMEM_LOAD_16dp256b4xESY_NSZ_INS10_ILi2ELi4ELi3EEES13_NSR_INS5_IJS14_S1H_EEENS5_IJS1H_SB_EEEEEEENS4_17SM75_U32x4_LDSM_NENS4_14SM90_TMA_STOREES1Y_NS4_17SM90_U32x4_STSM_NENS4_39AutoVectorizingCopyWithAssumedAlignmentILi128EEEEEEvvEEEEvNT_6ParamsE) ;  /* 0xffffff8002d47950 */ /* 0x000fea0003c3ffff */
        .weak           $__internal_1_$__cuda_sm10x_tcgen05_guardrail_trap_phase_invalid_during_alloc
        .type           $__internal_1_$__cuda_sm10x_tcgen05_guardrail_trap_phase_invalid_during_alloc,@function
        .size           $__internal_1_$__cuda_sm10x_tcgen05_guardrail_trap_phase_invalid_during_alloc,($__internal_2_$__cuda_sm10x_tcgen05_guardrail_trap_unallocated_columns_being_dealloced - $__internal_1_$__cuda_sm10x_tcgen05_guardrail_trap_phase_invalid_during_alloc)
$__internal_1_$__cuda_sm10x_tcgen05_guardrail_trap_phase_invalid_during_alloc:
[----:B------:R-:W-:Y:S05]  /*7cb0*/  BPT.TRAP 0x1 ;  /* 0x000000040000795c */ /* 0x000fea0000300000 */
[----:B------:R-:W-:-:S04]  /*7cc0*/  MOV R3, 0x0 ;  /* 0x0000000000037802 */ /* 0x000fc80000000f00 */
[----:B------:R-:W-:Y:S05]  /*7cd0*/  RET.REL.NODEC R2 `(_ZN7cutlass13device_kernelINS_4gemm6kernel13GemmUniversalIN4cute5tupleIJiiiiEEENS1_10collective13CollectiveMmaINS1_35MainloopSm100TmaUmmaWarpSpecializedILi6ELi2ELi4ENS5_IJNS4_1CILi1EEESB_SB_EEEEENS5_IJNSA_ILi64EEESE_NSA_ILi128EEEEEENS_6half_tENS5_IJlSB_lEEESH_SI_NS4_8TiledMMAINS4_8MMA_AtomIJNS4_20SM100_MMA_F16BF16_SSISH_SH_fLi64ELi64ELNS4_4UMMA5MajorE0ELSN_0ELNSM_7ScaleInE0ELSO_0EEEEEENS4_6LayoutISC_NS5_IJNSA_ILi0EEESS_SS_EEEEENS5_IJNS4_10UnderscoreESV_SV_EEEEENS4_13SM90_TMA_LOADENS4_14ComposedLayoutINS4_7SwizzleILi3ELi4ELi3EEENS4_18smem_ptr_flag_bitsILi16EEENSR_INS5_IJNSA_ILi8EEESE_EEENS5_IJSE_SB_EEEEEEEvNS4_8identityESY_S18_vS19_EENS_8epilogue10collective18CollectiveEpilogueINS1B_23Sm100TmaWarpSpecializedILi3ELi2ELi16ELb1ELb0EEEJSG_NS5_IJNSR_ISE_SB_EENSR_INSA_ILi32EEESB_EEEEESH_SI_SH_SI_NS1B_6fusion15FusionCallbacksIS1F_NS1K_17LinearCombinationISH_fSH_fLNS_15FloatRoundStyleE2EEESG_S1J_JEEENS4_5SM1004TMEM4LOAD26SM100_TMEM_LOAD_16dp256b4xESY_NSZ_INS10_ILi2ELi4ELi3EEES13_NSR_INS5_IJS14_S1H_EEENS5_IJS1H_SB_EEEEEEENS4_17SM75_U32x4_LDSM_NENS4_14SM90_TMA_STOREES1Y_NS4_17SM90_U32x4_STSM_NENS4_39AutoVectorizingCopyWithAssumedAlignmentILi128EEEEEEvvEEEEvNT_6ParamsE) ;  /* 0xffffff8002c87950 */ /* 0x000fea0003c3ffff */
        .weak           $__internal_2_$__cuda_sm10x_tcgen05_guardrail_trap_unallocated_columns_being_dealloced
        .type           $__internal_2_$__cuda_sm10x_tcgen05_guardrail_trap_unallocated_columns_being_dealloced,@function
        .size           $__internal_2_$__cuda_sm10x_tcgen05_guardrail_trap_unallocated_columns_being_dealloced,(.L_x_160 - $__internal_2_$__cuda_sm10x_tcgen05_guardrail_trap_unallocated_columns_being_dealloced)
$__internal_2_$__cuda_sm10x_tcgen05_guardrail_trap_unallocated_columns_being_dealloced:
[----:B------:R-:W-:Y:S05]  /*7ce0*/  BPT.TRAP 0x1 ;  /* 0x000000040000795c */ /* 0x000fea0000300000 */
[----:B------:R-:W-:-:S04]  /*7cf0*/  HFMA2 R3, -RZ, RZ, 0, 0 ;  /* 0x00000000ff037431 */ /* 0x000fc800000001ff */
[----:B------:R-:W-:Y:S05]  /*7d00*/  RET.REL.NODEC R2 `(_ZN7cutlass13device_kernelINS_4gemm6kernel13GemmUniversalIN4cute5tupleIJiiiiEEENS1_10collective13CollectiveMmaINS1_35MainloopSm100TmaUmmaWarpSpecializedILi6ELi2ELi4ENS5_IJNS4_1CILi1EEESB_SB_EEEEENS5_IJNSA_ILi64EEESE_NSA_ILi128EEEEEENS_6half_tENS5_IJlSB_lEEESH_SI_NS4_8TiledMMAINS4_8MMA_AtomIJNS4_20SM100_MMA_F16BF16_SSISH_SH_fLi64ELi64ELNS4_4UMMA5MajorE0ELSN_0ELNSM_7ScaleInE0ELSO_0EEEEEENS4_6LayoutISC_NS5_IJNSA_ILi0EEESS_SS_EEEEENS5_IJNS4_10UnderscoreESV_SV_EEEEENS4_13SM90_TMA_LOADENS4_14ComposedLayoutINS4_7SwizzleILi3ELi4ELi3EEENS4_18smem_ptr_flag_bitsILi16EEENSR_INS5_IJNSA_ILi8EEESE_EEENS5_IJSE_SB_EEEEEEEvNS4_8identityESY_S18_vS19_EENS_8epilogue10collective18CollectiveEpilogueINS1B_23Sm100TmaWarpSpecializedILi3ELi2ELi16ELb1ELb0EEEJSG_NS5_IJNSR_ISE_SB_EENSR_INSA_ILi32EEESB_EEEEESH_SI_SH_SI_NS1B_6fusion15FusionCallbacksIS1F_NS1K_17LinearCombinationISH_fSH_fLNS_15FloatRoundStyleE2EEESG_S1J_JEEENS4_5SM1004TMEM4LOAD26SM100_TMEM_LOAD_16dp256b4xESY_NSZ_INS10_ILi2ELi4ELi3EEES13_NSR_INS5_IJS14_S1H_EEENS5_IJS1H_SB_EEEEEEENS4_17SM75_U32x4_LDSM_NENS4_14SM90_TMA_STOREES1Y_NS4_17SM90_U32x4_STSM_NENS4_39AutoVectorizingCopyWithAssumedAlignmentILi128EEEEEEvvEEEEvNT_6ParamsE) ;  /* 0xffffff8002bc7950 */ /* 0x000fea0003c3ffff */
.L_x_159:
[----:B------:R-:W-:-:S00]  /*7d10*/  BRA `(.L_x_159) ;  /* 0xfffffffc00fc7947 */ /* 0x000fc0000383ffff */
[----:B------:R-:W-:-:S00]  /*7d20*/  NOP ;  /* 0x0000000000007918 */ /* 0x000fc00000000000 */
        /* <DEDUP_REMOVED lines=13> */
.L_x_160:


//--------------------- .nv.global.init           --------------------------
	.section	.nv.global.init,"aw",@progbits
.nv.global.init:
	.type		$str$27,@object
	.size		$str$27,($str$28 - $str$27)
$str$27:
        /*0000*/ 	.byte	0x28, 0x61, 0x64, 0x64, 0x72, 0x65, 0x73, 0x73, 0x20, 0x26, 0x20, 0x6d, 0x61, 0x73, 0x6b, 0x29
        /*0010*/ 	.byte	0x20, 0x3d, 0x3d, 0x20, 0x30, 0x00
	.type		$str$28,@object
	.size		$str$28,($str$26 - $str$28)
$str$28:
        /*0016*/ 	.byte	0x2f, 0x74, 0x6d, 0x70, 0x2f, 0x63, 0x75, 0x74, 0x6c, 0x61, 0x73, 0x73, 0x5f, 0x73, 0x77, 0x65
        /*0026*/ 	.byte	0x65, 0x70, 0x5f, 0x73, 0x72, 0x63, 0x2f, 0x69, 0x6e, 0x63, 0x6c, 0x75, 0x64, 0x65, 0x2f, 0x63
        /*0036*/ 	.byte	0x75, 0x74, 0x65, 0x2f, 0x70, 0x6f, 0x69, 0x6e, 0x74, 0x65, 0x72, 0x5f, 0x66, 0x6c, 0x61, 0x67
        /*0046*/ 	.byte	0x67, 0x65, 0x64, 0x2e, 0x68, 0x70, 0x70, 0x00
	.type		$str$26,@object
	.size		$str$26,($str$25 - $str$26)
$str$26:
        /*004e*/ 	.byte	0x2f, 0x74, 0x6d, 0x70, 0x2f, 0x63, 0x75, 0x74, 0x6c, 0x61, 0x73, 0x73, 0x5f, 0x73, 0x77, 0x65
        /*005e*/ 	.byte	0x65, 0x70, 0x5f, 0x73, 0x72, 0x63, 0x2f, 0x69, 0x6e, 0x63, 0x6c, 0x75, 0x64, 0x65, 0x2f, 0x63
        /*006e*/ 	.byte	0x75, 0x74, 0x65, 0x2f, 0x61, 0x74, 0x6f, 0x6d, 0x2f, 0x63, 0x6f, 0x70, 0x79, 0x5f, 0x74, 0x72
        /*007e*/ 	.byte	0x61, 0x69, 0x74, 0x73, 0x5f, 0x73, 0x6d, 0x31, 0x30, 0x30, 0x2e, 0x68, 0x70, 0x70, 0x00
	.type		$str$25,@object
	.size		$str$25,(__unnamed_1 - $str$25)
$str$25:
        /*008d*/ 	.byte	0x28, 0x28, 0x75, 0x69, 0x6e, 0x74, 0x33, 0x32, 0x5f, 0x74, 0x28, 0x74, 0x68, 0x72, 0x65, 0x61
        /*009d*/ 	.byte	0x64, 0x49, 0x64, 0x78, 0x2e, 0x78, 0x29, 0x20, 0x2f, 0x20, 0x33, 0x32, 0x29, 0x20, 0x25, 0x20
        /*00ad*/ 	.byte	0x34, 0x29, 0x20, 0x3d, 0x3d, 0x20, 0x28, 0x28, 0x28, 0x74, 0x6d, 0x65, 0x6d, 0x5f, 0x61, 0x64
        /*00bd*/ 	.byte	0x64, 0x72, 0x20, 0x3e, 0x3e, 0x20, 0x31, 0x36, 0x29, 0x20, 0x2f, 0x20, 0x33, 0x32, 0x29, 0x20
        /*00cd*/ 	.byte	0x25, 0x20, 0x34, 0x29, 0x00
	.type		__unnamed_1,@object
	.size		__unnamed_1,(__unnamed_2 - __unnamed_1)
__unnamed_1:
        /*00d2*/ 	.byte	0x61, 0x75, 0x74, 0x6f, 0x20, 0x63, 0x75, 0x74, 0x65, 0x3a, 0x3a, 0x61, 0x73, 0x5f, 0x70, 0x6f
        /* <DEDUP_REMOVED lines=24> */
        /*0262*/ 	.byte	0x3e, 0x3e, 0x3e, 0x5d, 0x00
	.type		__unnamed_2,@object
	.size		__unnamed_2,(.L_2 - __unnamed_2)
__unnamed_2:
        /* <DEDUP_REMOVED lines=46> */
.L_2:


//--------------------- .nv.shared._ZN7cutlass13device_kernelINS_4gemm6kernel13GemmUniversalIN4cute5tupleIJiiiiEEENS1_10collective13CollectiveMmaINS1_35MainloopSm100TmaUmmaWarpSpecializedILi6ELi2ELi4ENS5_IJNS4_1CILi1EEESB_SB_EEEEENS5_IJNSA_ILi64EEESE_NSA_ILi128EEEEEENS_6half_tENS5_IJlSB_lEEESH_SI_NS4_8TiledMMAINS4_8MMA_AtomIJNS4_20SM100_MMA_F16BF16_SSISH_SH_fLi64ELi64ELNS4_4UMMA5MajorE0ELSN_0ELNSM_7ScaleInE0ELSO_0EEEEEENS4_6LayoutISC_NS5_IJNSA_ILi0EEESS_SS_EEEEENS5_IJNS4_10UnderscoreESV_SV_EEEEENS4_13SM90_TMA_LOADENS4_14ComposedLayoutINS4_7SwizzleILi3ELi4ELi3EEENS4_18smem_ptr_flag_bitsILi16EEENSR_INS5_IJNSA_ILi8EEESE_EEENS5_IJSE_SB_EEEEEEEvNS4_8identityESY_S18_vS19_EENS_8epilogue10collective18CollectiveEpilogueINS1B_23Sm100TmaWarpSpecializedILi3ELi2ELi16ELb1ELb0EEEJSG_NS5_IJNSR_ISE_SB_EENSR_INSA_ILi32EEESB_EEEEESH_SI_SH_SI_NS1B_6fusion15FusionCallbacksIS1F_NS1K_17LinearCombinationISH_fSH_fLNS_15FloatRoundStyleE2EEESG_S1J_JEEENS4_5SM1004TMEM4LOAD26SM100_TMEM_LOAD_16dp256b4xESY_NSZ_INS10_ILi2ELi4ELi3EEES13_NSR_INS5_IJS14_S1H_EEENS5_IJS1H_SB_EEEEEEENS4_17SM75_U32x4_LDSM_NENS4_14SM90_TMA_STOREES1Y_NS4_17SM90_U32x4_STSM_NENS4_39AutoVectorizingCopyWithAssumedAlignmentILi128EEEEEEvvEEEEvNT_6ParamsE --------------------------
	.section	.nv.shared._ZN7cutlass13device_kernelINS_4gemm6kernel13GemmUniversalIN4cute5tupleIJiiiiEEENS1_10collective13CollectiveMmaINS1_35MainloopSm100TmaUmmaWarpSpecializedILi6ELi2ELi4ENS5_IJNS4_1CILi1EEESB_SB_EEEEENS5_IJNSA_ILi64EEESE_NSA_ILi128EEEEEENS_6half_tENS5_IJlSB_lEEESH_SI_NS4_8TiledMMAINS4_8MMA_AtomIJNS4_20SM100_MMA_F16BF16_SSISH_SH_fLi64ELi64ELNS4_4UMMA5MajorE0ELSN_0ELNSM_7ScaleInE0ELSO_0EEEEEENS4_6LayoutISC_NS5_IJNSA_ILi0EEESS_SS_EEEEENS5_IJNS4_10UnderscoreESV_SV_EEEEENS4_13SM90_TMA_LOADENS4_14ComposedLayoutINS4_7SwizzleILi3ELi4ELi3EEENS4_18smem_ptr_flag_bitsILi16EEENSR_INS5_IJNSA_ILi8EEESE_EEENS5_IJSE_SB_EEEEEEEvNS4_8identityESY_S18_vS19_EENS_8epilogue10collective18CollectiveEpilogueINS1B_23Sm100TmaWarpSpecializedILi3ELi2ELi16ELb1ELb0EEEJSG_NS5_IJNSR_ISE_SB_EENSR_INSA_ILi32EEESB_EEEEESH_SI_SH_SI_NS1B_6fusion15FusionCallbacksIS1F_NS1K_17LinearCombinationISH_fSH_fLNS_15FloatRoundStyleE2EEESG_S1J_JEEENS4_5SM1004TMEM4LOAD26SM100_TMEM_LOAD_16dp256b4xESY_NSZ_INS10_ILi2ELi4ELi3EEES13_NSR_INS5_IJS14_S1H_EEENS5_IJS1H_SB_EEEEEEENS4_17SM75_U32x4_LDSM_NENS4_14SM90_TMA_STOREES1Y_NS4_17SM90_U32x4_STSM_NENS4_39AutoVectorizingCopyWithAssumedAlignmentILi128EEEEEEvvEEEEvNT_6ParamsE,"aw",@nobits
	.sectionflags	@""
	.align	16
	.zero		1024


//--------------------- .nv.shared.reserved.0     --------------------------
	.section	.nv.shared.reserved.0,"aw",@nobits
	.weak		__nv_reservedSMEM_offset_0_alias
	.size		__nv_reservedSMEM_offset_0_alias, 0, 64
	.other		__nv_reservedSMEM_offset_0_alias,@"STO_CUDA_RESERVED_SHARED STV_DEFAULT"
__nv_reservedSMEM_offset_0_alias:
	.zero		0
.nv.shared.reserved.0:
	.zero		64
	.weak		__nv_reservedSMEM_tcgen05_partition
	.type		__nv_reservedSMEM_tcgen05_partition,@object
	.size		__nv_reservedSMEM_tcgen05_partition,(.L_0 - __nv_reservedSMEM_tcgen05_partition)
__nv_reservedSMEM_tcgen05_partition:
	.zero		32
.L_0:


//--------------------- .nv.global                --------------------------
	.section	.nv.global,"aw",@nobits
.nv.global:
	.type		_ZN40_INTERNAL_6784619e_4_k_cu_7e150ece_252034cute1_E,@object
	.size		_ZN40_INTERNAL_6784619e_4_k_cu_7e150ece_252034cute1_E,(_ZN40_INTERNAL_6784619e_4_k_cu_7e150ece_252034cuda3std3__45__cpo6cbeginE - _ZN40_INTERNAL_6784619e_4_k_cu_7e150ece_252034cute1_E)
_ZN40_INTERNAL_6784619e_4_k_cu_7e150ece_252034cute1_E:
	.zero		1
	.type		_ZN40_INTERNAL_6784619e_4_k_cu_7e150ece_252034cuda3std3__45__cpo6cbeginE,@object
	.size		_ZN40_INTERNAL_6784619e_4_k_cu_7e150ece_252034cuda3std3__45__cpo6cbeginE,(_ZN40_INTERNAL_6784619e_4_k_cu_7e150ece_252034cuda3std3__48in_placeE - _ZN40_INTERNAL_6784619e_4_k_cu_7e150ece_252034cuda3std3__45__cpo6cbeginE)
_ZN40_INTERNAL_6784619e_4_k_cu_7e150ece_252034cuda3std3__45__cpo6cbeginE:
	.zero		1
	.type		_ZN40_INTERNAL_6784619e_4_k_cu_7e150ece_252034cuda3std3__48in_placeE,@object
	.size		_ZN40_INTERNAL_6784619e_4_k_cu_7e150ece_252034cuda3std3__48in_placeE,(_ZN40_INTERNAL_6784619e_4_k_cu_7e150ece_252034cuda3std6ranges3__45__cpo9iter_moveE - _ZN40_INTERNAL_6784619e_4_k_cu_7e150ece_252034cuda3std3__48in_placeE)
_ZN40_INTERNAL_6784619e_4_k_cu_7e150ece_252034cuda3std3__48in_placeE:
	.zero		1
	.type		_ZN40_INTERNAL_6784619e_4_k_cu_7e150ece_252034cuda3std6ranges3__45__cpo9iter_moveE,@object
	.size		_ZN40_INTERNAL_6784619e_4_k_cu_7e150ece_252034cuda3std6ranges3__45__cpo9iter_moveE,(_ZN40_INTERNAL_6784619e_4_k_cu_7e150ece_252034cuda3std3__45__cpo5beginE - _ZN40_INTERNAL_6784619e_4_k_cu_7e150ece_252034cuda3std6ranges3__45__cpo9iter_moveE)
_ZN40_INTERNAL_6784619e_4_k_cu_7e150ece_252034cuda3std6ranges3__45__cpo9iter_moveE:
	.zero		1
	.type		_ZN40_INTERNAL_6784619e_4_k_cu_7e150ece_252034cuda3std3__45__cpo5beginE,@object
	.size		_ZN40_INTERNAL_6784619e_4_k_cu_7e150ece_252034cuda3std3__45__cpo5beginE,(_ZN40_INTERNAL_6784619e_4_k_cu_7e150ece_252034cuda3std3__442_GLOBAL__N__6784619e_4_k_cu_7e150ece_252036ignoreE - _ZN40_INTERNAL_6784619e_4_k_cu_7e150ece_252034cuda3std3__45__cpo5beginE)
_ZN40_INTERNAL_6784619e_4_k_cu_7e150ece_252034cuda3std3__45__cpo5beginE:
	.zero		1
	.type		_ZN40_INTERNAL_6784619e_4_k_cu_7e150ece_252034cuda3std3__442_GLOBAL__N__6784619e_4_k_cu_7e150ece_252036ignoreE,@object
	.size		_ZN40_INTERNAL_6784619e_4_k_cu_7e150ece_252034cuda3std3__442_GLOBAL__N__6784619e_4_k_cu_7e150ece_252036ignoreE,(_ZN40_INTERNAL_6784619e_4_k_cu_7e150ece_252034cute7productE - _ZN40_INTERNAL_6784619e_4_k_cu_7e150ece_252034cuda3std3__442_GLOBAL__N__6784619e_4_k_cu_7e150ece_252036ignoreE)
_ZN40_INTERNAL_6784619e_4_k_cu_7e150ece_252034cuda3std3__442_GLOBAL__N__6784619e_4_k_cu_7e150ece_252036ignoreE:
	.zero		1
	.type		_ZN40_INTERNAL_6784619e_4_k_cu_7e150ece_252034cute7productE,@object
	.size		_ZN40_INTERNAL_6784619e_4_k_cu_7e150ece_252034cute7productE,(_ZN40_INTERNAL_6784619e_4_k_cu_7e150ece_252034cuda3std3__45__cpo3endE - _ZN40_INTERNAL_6784619e_4_k_cu_7e150ece_252034cute7productE)
_ZN40_INTERNAL_6784619e_4_k_cu_7e150ece_252034cute7productE:
	.zero		1
	.type		_ZN40_INTERNAL_6784619e_4_k_cu_7e150ece_252034cuda3std3__45__cpo3endE,@object
	.size		_ZN40_INTERNAL_6784619e_4_k_cu_7e150ece_252034cuda3std3__45__cpo3endE,(_ZN40_INTERNAL_6784619e_4_k_cu_7e150ece_252034cuda3std3__419piecewise_constructE - _ZN40_INTERNAL_6784619e_4_k_cu_7e150ece_252034cuda3std3__45__cpo3endE)
_ZN40_INTERNAL_6784619e_4_k_cu_7e150ece_252034cuda3std3__45__cpo3endE:
	.zero		1
	.type		_ZN40_INTERNAL_6784619e_4_k_cu_7e150ece_252034cuda3std3__419piecewise_constructE,@object
	.size		_ZN40_INTERNAL_6784619e_4_k_cu_7e150ece_252034cuda3std3__419piecewise_constructE,(_ZN40_INTERNAL_6784619e_4_k_cu_7e150ece_252034cuda3std3__45__cpo4cendE - _ZN40_INTERNAL_6784619e_4_k_cu_7e150ece_252034cuda3std3__419piecewise_constructE)
_ZN40_INTERNAL_6784619e_4_k_cu_7e150ece_252034cuda3std3__419piecewise_constructE:
	.zero		1
	.type		_ZN40_INTERNAL_6784619e_4_k_cu_7e150ece_252034cuda3std3__45__cpo4cendE,@object
	.size		_ZN40_INTERNAL_6784619e_4_k_cu_7e150ece_252034cuda3std3__45__cpo4cendE,(_ZN40_INTERNAL_6784619e_4_k_cu_7e150ece_252034cuda3std6ranges3__45__cpo4swapE - _ZN40_INTERNAL_6784619e_4_k_cu_7e150ece_252034cuda3std3__45__cpo4cendE)
_ZN40_INTERNAL_6784619e_4_k_cu_7e150ece_252034cuda3std3__45__cpo4cendE:
	.zero		1
	.type		_ZN40_INTERNAL_6784619e_4_k_cu_7e150ece_252034cuda3std6ranges3__45__cpo4swapE,@object
	.size		_ZN40_INTERNAL_6784619e_4_k_cu_7e150ece_252034cuda3std6ranges3__45__cpo4swapE,(.L_10 - _ZN40_INTERNAL_6784619e_4_k_cu_7e150ece_252034cuda3std6ranges3__45__cpo4swapE)
_ZN40_INTERNAL_6784619e_4_k_cu_7e150ece_252034cuda3std6ranges3__45__cpo4swapE:
	.zero		1
.L_10:


//--------------------- .nv.constant0._ZN7cutlass13device_kernelINS_4gemm6kernel13GemmUniversalIN4cute5tupleIJiiiiEEENS1_10collective13CollectiveMmaINS1_35MainloopSm100TmaUmmaWarpSpecializedILi6ELi2ELi4ENS5_IJNS4_1CILi1EEESB_SB_EEEEENS5_IJNSA_ILi64EEESE_NSA_ILi128EEEEEENS_6half_tENS5_IJlSB_lEEESH_SI_NS4_8TiledMMAINS4_8MMA_AtomIJNS4_20SM100_MMA_F16BF16_SSISH_SH_fLi64ELi64ELNS4_4UMMA5MajorE0ELSN_0ELNSM_7ScaleInE0ELSO_0EEEEEENS4_6LayoutISC_NS5_IJNSA_ILi0EEESS_SS_EEEEENS5_IJNS4_10UnderscoreESV_SV_EEEEENS4_13SM90_TMA_LOADENS4_14ComposedLayoutINS4_7SwizzleILi3ELi4ELi3EEENS4_18smem_ptr_flag_bitsILi16EEENSR_INS5_IJNSA_ILi8EEESE_EEENS5_IJSE_SB_EEEEEEEvNS4_8identityESY_S18_vS19_EENS_8epilogue10collective18CollectiveEpilogueINS1B_23Sm100TmaWarpSpecializedILi3ELi2ELi16ELb1ELb0EEEJSG_NS5_IJNSR_ISE_SB_EENSR_INSA_ILi32EEESB_EEEEESH_SI_SH_SI_NS1B_6fusion15FusionCallbacksIS1F_NS1K_17LinearCombinationISH_fSH_fLNS_15FloatRoundStyleE2EEESG_S1J_JEEENS4_5SM1004TMEM4LOAD26SM100_TMEM_LOAD_16dp256b4xESY_NSZ_INS10_ILi2ELi4ELi3EEES13_NSR_INS5_IJS14_S1H_EEENS5_IJS1H_SB_EEEEEEENS4_17SM75_U32x4_LDSM_NENS4_14SM90_TMA_STOREES1Y_NS4_17SM90_U32x4_STSM_NENS4_39AutoVectorizingCopyWithAssumedAlignmentILi128EEEEEEvvEEEEvNT_6ParamsE --------------------------
	.section	.nv.constant0._ZN7cutlass13device_kernelINS_4gemm6kernel13GemmUniversalIN4cute5tupleIJiiiiEEENS1_10collective13CollectiveMmaINS1_35MainloopSm100TmaUmmaWarpSpecializedILi6ELi2ELi4ENS5_IJNS4_1CILi1EEESB_SB_EEEEENS5_IJNSA_ILi64EEESE_NSA_ILi128EEEEEENS_6half_tENS5_IJlSB_lEEESH_SI_NS4_8TiledMMAINS4_8MMA_AtomIJNS4_20SM100_MMA_F16BF16_SSISH_SH_fLi64ELi64ELNS4_4UMMA5MajorE0ELSN_0ELNSM_7ScaleInE0ELSO_0EEEEEENS4_6LayoutISC_NS5_IJNSA_ILi0EEESS_SS_EEEEENS5_IJNS4_10UnderscoreESV_SV_EEEEENS4_13SM90_TMA_LOADENS4_14ComposedLayoutINS4_7SwizzleILi3ELi4ELi3EEENS4_18smem_ptr_flag_bitsILi16EEENSR_INS5_IJNSA_ILi8EEESE_EEENS5_IJSE_SB_EEEEEEEvNS4_8identityESY_S18_vS19_EENS_8epilogue10collective18CollectiveEpilogueINS1B_23Sm100TmaWarpSpecializedILi3ELi2ELi16ELb1ELb0EEEJSG_NS5_IJNSR_ISE_SB_EENSR_INSA_ILi32EEESB_EEEEESH_SI_SH_SI_NS1B_6fusion15FusionCallbacksIS1F_NS1K_17LinearCombinationISH_fSH_fLNS_15FloatRoundStyleE2EEESG_S1J_JEEENS4_5SM1004TMEM4LOAD26SM100_TMEM_LOAD_16dp256b4xESY_NSZ_INS10_ILi2ELi4ELi3EEES13_NSR_INS5_IJS14_S1H_EEENS5_IJS1H_SB_EEEEEEENS4_17SM75_U32x4_LDSM_NENS4_14SM90_TMA_STOREES1Y_NS4_17SM90_U32x4_STSM_NENS4_39AutoVectorizingCopyWithAssumedAlignmentILi128EEEEEEvvEEEEvNT_6ParamsE,"a",@progbits
	.sectionflags	@""
	.align	4
.nv.constant0._ZN7cutlass13device_kernelINS_4gemm6kernel13GemmUniversalIN4cute5tupleIJiiiiEEENS1_10collective13CollectiveMmaINS1_35MainloopSm100TmaUmmaWarpSpecializedILi6ELi2ELi4ENS5_IJNS4_1CILi1EEESB_SB_EEEEENS5_IJNSA_ILi64EEESE_NSA_ILi128EEEEEENS_6half_tENS5_IJlSB_lEEESH_SI_NS4_8TiledMMAINS4_8MMA_AtomIJNS4_20SM100_MMA_F16BF16_SSISH_SH_fLi64ELi64ELNS4_4UMMA5MajorE0ELSN_0ELNSM_7ScaleInE0ELSO_0EEEEEENS4_6LayoutISC_NS5_IJNSA_ILi0EEESS_SS_EEEEENS5_IJNS4_10UnderscoreESV_SV_EEEEENS4_13SM90_TMA_LOADENS4_14ComposedLayoutINS4_7SwizzleILi3ELi4ELi3EEENS4_18smem_ptr_flag_bitsILi16EEENSR_INS5_IJNSA_ILi8EEESE_EEENS5_IJSE_SB_EEEEEEEvNS4_8identityESY_S18_vS19_EENS_8epilogue10collective18CollectiveEpilogueINS1B_23Sm100TmaWarpSpecializedILi3ELi2ELi16ELb1ELb0EEEJSG_NS5_IJNSR_ISE_SB_EENSR_INSA_ILi32EEESB_EEEEESH_SI_SH_SI_NS1B_6fusion15FusionCallbacksIS1F_NS1K_17LinearCombinationISH_fSH_fLNS_15FloatRoundStyleE2EEESG_S1J_JEEENS4_5SM1004TMEM4LOAD26SM100_TMEM_LOAD_16dp256b4xESY_NSZ_INS10_ILi2ELi4ELi3EEES13_NSR_INS5_IJS14_S1H_EEENS5_IJS1H_SB_EEEEEEENS4_17SM75_U32x4_LDSM_NENS4_14SM90_TMA_STOREES1Y_NS4_17SM90_U32x4_STSM_NENS4_39AutoVectorizingCopyWithAssumedAlignmentILi128EEEEEEvvEEEEvNT_6ParamsE:
	.zero		2944


//--------------------- SYMBOLS --------------------------

	.type		.nv.reservedSmem.offset0,@object
	.size		.nv.reservedSmem.offset0,0x4
	.type		.nv.reservedSmem.cap,@object
	.size		.nv.reservedSmem.cap,0x4
	.type		__assertfail,@function
